//
// Generated by NVIDIA NVVM Compiler
//
// Compiler Build ID: CL-36424714
// Cuda compilation tools, release 13.0, V13.0.88
// Based on NVVM 20.0.0
//

.version 9.0
.target sm_100
.address_size 64

	// .globl	_Z6mm_gpuPfS_S_iii

.visible .entry _Z6mm_gpuPfS_S_iii(
	.param .u64 .ptr .align 1 _Z6mm_gpuPfS_S_iii_param_0,
	.param .u64 .ptr .align 1 _Z6mm_gpuPfS_S_iii_param_1,
	.param .u64 .ptr .align 1 _Z6mm_gpuPfS_S_iii_param_2,
	.param .u32 _Z6mm_gpuPfS_S_iii_param_3,
	.param .u32 _Z6mm_gpuPfS_S_iii_param_4,
	.param .u32 _Z6mm_gpuPfS_S_iii_param_5
)
{
	.reg .pred 	%p<15>;
	.reg .b32 	%r<102>;
	.reg .b32 	%f<62>;
	.reg .b64 	%rd<39>;

	ld.param.u64 	%rd5, [_Z6mm_gpuPfS_S_iii_param_0];
	ld.param.u64 	%rd6, [_Z6mm_gpuPfS_S_iii_param_1];
	ld.param.u64 	%rd4, [_Z6mm_gpuPfS_S_iii_param_2];
	ld.param.u32 	%r41, [_Z6mm_gpuPfS_S_iii_param_3];
	ld.param.u32 	%r43, [_Z6mm_gpuPfS_S_iii_param_4];
	ld.param.u32 	%r44, [_Z6mm_gpuPfS_S_iii_param_5];
	cvta.to.global.u64 	%rd1, %rd6;
	cvta.to.global.u64 	%rd2, %rd5;
	mul.lo.s32 	%r1, %r44, %r43;
	setp.le.s32 	%p1, %r41, %r1;
	mov.b32 	%r85, 1;
	@%p1 bra 	$L__BB0_2;
	div.s32 	%r85, %r41, %r1;
$L__BB0_2:
	mov.u32 	%r45, %ctaid.y;
	mov.u32 	%r46, %ntid.y;
	mov.u32 	%r47, %tid.y;
	mad.lo.s32 	%r48, %r45, %r46, %r47;
	mov.u32 	%r49, %ctaid.x;
	mov.u32 	%r50, %ntid.x;
	mov.u32 	%r51, %tid.x;
	mad.lo.s32 	%r4, %r49, %r50, %r51;
	max.s32 	%r52, %r48, %r4;
	setp.ge.s32 	%p2, %r52, %r41;
	setp.lt.s32 	%p3, %r85, 1;
	or.pred  	%p4, %p2, %p3;
	@%p4 bra 	$L__BB0_18;
	mul.lo.s32 	%r5, %r85, %r4;
	add.s32 	%r6, %r41, -1;
	and.b32  	%r7, %r41, 7;
	and.b32  	%r8, %r41, 3;
	and.b32  	%r9, %r41, 2147483640;
	neg.s32 	%r10, %r9;
	shl.b32 	%r11, %r41, 3;
	cvta.to.global.u64 	%rd3, %rd4;
	mov.b32 	%r86, 0;
	mul.wide.s32 	%rd31, %r41, 4;
$L__BB0_4:
	mov.u32 	%r55, %ctaid.y;
	mov.u32 	%r56, %ntid.y;
	mov.u32 	%r57, %tid.y;
	mad.lo.s32 	%r58, %r55, %r56, %r57;
	mad.lo.s32 	%r59, %r85, %r58, %r86;
	mul.lo.s32 	%r13, %r59, %r41;
	mov.b32 	%r87, 0;
$L__BB0_5:
	setp.lt.u32 	%p5, %r6, 7;
	add.s32 	%r15, %r87, %r5;
	mov.b32 	%r101, 0;
	mov.u32 	%r97, %r101;
	@%p5 bra 	$L__BB0_8;
	mov.b32 	%r101, 0;
	mov.u32 	%r88, %r13;
	mov.u32 	%r89, %r15;
	mov.u32 	%r90, %r10;
$L__BB0_7:
	.pragma "nounroll";
	mul.wide.s32 	%rd7, %r88, 4;
	add.s64 	%rd8, %rd2, %rd7;
	ld.global.f32 	%f1, [%rd8];
	mul.wide.s32 	%rd9, %r89, 4;
	add.s64 	%rd10, %rd1, %rd9;
	ld.global.f32 	%f2, [%rd10];
	cvt.rn.f32.s32 	%f3, %r101;
	fma.rn.f32 	%f4, %f1, %f2, %f3;
	cvt.rzi.s32.f32 	%r63, %f4;
	ld.global.f32 	%f5, [%rd8+4];
	mul.wide.s32 	%rd11, %r41, 4;
	add.s64 	%rd12, %rd10, %rd11;
	ld.global.f32 	%f6, [%rd12];
	cvt.rn.f32.s32 	%f7, %r63;
	fma.rn.f32 	%f8, %f5, %f6, %f7;
	cvt.rzi.s32.f32 	%r64, %f8;
	ld.global.f32 	%f9, [%rd8+8];
	add.s64 	%rd13, %rd12, %rd11;
	ld.global.f32 	%f10, [%rd13];
	cvt.rn.f32.s32 	%f11, %r64;
	fma.rn.f32 	%f12, %f9, %f10, %f11;
	cvt.rzi.s32.f32 	%r65, %f12;
	ld.global.f32 	%f13, [%rd8+12];
	add.s64 	%rd14, %rd13, %rd11;
	ld.global.f32 	%f14, [%rd14];
	cvt.rn.f32.s32 	%f15, %r65;
	fma.rn.f32 	%f16, %f13, %f14, %f15;
	cvt.rzi.s32.f32 	%r66, %f16;
	ld.global.f32 	%f17, [%rd8+16];
	add.s64 	%rd15, %rd14, %rd11;
	ld.global.f32 	%f18, [%rd15];
	cvt.rn.f32.s32 	%f19, %r66;
	fma.rn.f32 	%f20, %f17, %f18, %f19;
	cvt.rzi.s32.f32 	%r67, %f20;
	ld.global.f32 	%f21, [%rd8+20];
	add.s64 	%rd16, %rd15, %rd11;
	ld.global.f32 	%f22, [%rd16];
	cvt.rn.f32.s32 	%f23, %r67;
	fma.rn.f32 	%f24, %f21, %f22, %f23;
	cvt.rzi.s32.f32 	%r68, %f24;
	ld.global.f32 	%f25, [%rd8+24];
	add.s64 	%rd17, %rd16, %rd11;
	ld.global.f32 	%f26, [%rd17];
	cvt.rn.f32.s32 	%f27, %r68;
	fma.rn.f32 	%f28, %f25, %f26, %f27;
	cvt.rzi.s32.f32 	%r69, %f28;
	ld.global.f32 	%f29, [%rd8+28];
	add.s64 	%rd18, %rd17, %rd11;
	ld.global.f32 	%f30, [%rd18];
	cvt.rn.f32.s32 	%f31, %r69;
	fma.rn.f32 	%f32, %f29, %f30, %f31;
	cvt.rzi.s32.f32 	%r101, %f32;
	add.s32 	%r90, %r90, 8;
	add.s32 	%r89, %r89, %r11;
	add.s32 	%r88, %r88, 8;
	setp.ne.s32 	%p6, %r90, 0;
	mov.u32 	%r97, %r9;
	@%p6 bra 	$L__BB0_7;
$L__BB0_8:
	setp.eq.s32 	%p7, %r7, 0;
	@%p7 bra 	$L__BB0_16;
	add.s32 	%r71, %r7, -1;
	setp.lt.u32 	%p8, %r71, 3;
	@%p8 bra 	$L__BB0_11;
	add.s32 	%r72, %r97, %r13;
	mul.wide.s32 	%rd19, %r72, 4;
	add.s64 	%rd20, %rd2, %rd19;
	ld.global.f32 	%f33, [%rd20];
	mad.lo.s32 	%r73, %r97, %r41, %r15;
	mul.wide.s32 	%rd21, %r73, 4;
	add.s64 	%rd22, %rd1, %rd21;
	ld.global.f32 	%f34, [%rd22];
	cvt.rn.f32.s32 	%f35, %r101;
	fma.rn.f32 	%f36, %f33, %f34, %f35;
	cvt.rzi.s32.f32 	%r74, %f36;
	ld.global.f32 	%f37, [%rd20+4];
	add.s64 	%rd24, %rd22, %rd31;
	ld.global.f32 	%f38, [%rd24];
	cvt.rn.f32.s32 	%f39, %r74;
	fma.rn.f32 	%f40, %f37, %f38, %f39;
	cvt.rzi.s32.f32 	%r75, %f40;
	ld.global.f32 	%f41, [%rd20+8];
	add.s64 	%rd25, %rd24, %rd31;
	ld.global.f32 	%f42, [%rd25];
	cvt.rn.f32.s32 	%f43, %r75;
	fma.rn.f32 	%f44, %f41, %f42, %f43;
	cvt.rzi.s32.f32 	%r76, %f44;
	ld.global.f32 	%f45, [%rd20+12];
	add.s64 	%rd26, %rd25, %rd31;
	ld.global.f32 	%f46, [%rd26];
	cvt.rn.f32.s32 	%f47, %r76;
	fma.rn.f32 	%f48, %f45, %f46, %f47;
	add.s32 	%r97, %r97, 4;
	cvt.rzi.s32.f32 	%r101, %f48;
$L__BB0_11:
	setp.eq.s32 	%p9, %r8, 0;
	@%p9 bra 	$L__BB0_16;
	setp.eq.s32 	%p10, %r8, 1;
	@%p10 bra 	$L__BB0_14;
	add.s32 	%r78, %r97, %r13;
	mul.wide.s32 	%rd27, %r78, 4;
	add.s64 	%rd28, %rd2, %rd27;
	ld.global.f32 	%f49, [%rd28];
	mad.lo.s32 	%r79, %r97, %r41, %r15;
	mul.wide.s32 	%rd29, %r79, 4;
	add.s64 	%rd30, %rd1, %rd29;
	ld.global.f32 	%f50, [%rd30];
	cvt.rn.f32.s32 	%f51, %r101;
	fma.rn.f32 	%f52, %f49, %f50, %f51;
	cvt.rzi.s32.f32 	%r80, %f52;
	ld.global.f32 	%f53, [%rd28+4];
	add.s64 	%rd32, %rd30, %rd31;
	ld.global.f32 	%f54, [%rd32];
	cvt.rn.f32.s32 	%f55, %r80;
	fma.rn.f32 	%f56, %f53, %f54, %f55;
	add.s32 	%r97, %r97, 2;
	cvt.rzi.s32.f32 	%r101, %f56;
$L__BB0_14:
	and.b32  	%r81, %r41, 1;
	setp.eq.b32 	%p11, %r81, 1;
	not.pred 	%p12, %p11;
	@%p12 bra 	$L__BB0_16;
	add.s32 	%r82, %r97, %r13;
	mul.wide.s32 	%rd33, %r82, 4;
	add.s64 	%rd34, %rd2, %rd33;
	ld.global.f32 	%f57, [%rd34];
	mad.lo.s32 	%r83, %r97, %r41, %r15;
	mul.wide.s32 	%rd35, %r83, 4;
	add.s64 	%rd36, %rd1, %rd35;
	ld.global.f32 	%f58, [%rd36];
	cvt.rn.f32.s32 	%f59, %r101;
	fma.rn.f32 	%f60, %f57, %f58, %f59;
	cvt.rzi.s32.f32 	%r101, %f60;
$L__BB0_16:
	cvt.rn.f32.s32 	%f61, %r101;
	add.s32 	%r84, %r15, %r13;
	mul.wide.s32 	%rd37, %r84, 4;
	add.s64 	%rd38, %rd3, %rd37;
	st.global.f32 	[%rd38], %f61;
	add.s32 	%r87, %r87, 1;
	setp.ne.s32 	%p13, %r87, %r85;
	@%p13 bra 	$L__BB0_5;
	add.s32 	%r86, %r86, 1;
	setp.ne.s32 	%p14, %r86, %r85;
	@%p14 bra 	$L__BB0_4;
$L__BB0_18:
	ret;

}
	// .globl	_Z11mm_multigpuPfS_S_iiiii
.visible .entry _Z11mm_multigpuPfS_S_iiiii(
	.param .u64 .ptr .align 1 _Z11mm_multigpuPfS_S_iiiii_param_0,
	.param .u64 .ptr .align 1 _Z11mm_multigpuPfS_S_iiiii_param_1,
	.param .u64 .ptr .align 1 _Z11mm_multigpuPfS_S_iiiii_param_2,
	.param .u32 _Z11mm_multigpuPfS_S_iiiii_param_3,
	.param .u32 _Z11mm_multigpuPfS_S_iiiii_param_4,
	.param .u32 _Z11mm_multigpuPfS_S_iiiii_param_5,
	.param .u32 _Z11mm_multigpuPfS_S_iiiii_param_6,
	.param .u32 _Z11mm_multigpuPfS_S_iiiii_param_7
)
{
	.reg .pred 	%p<30>;
	.reg .b32 	%r<146>;
	.reg .b32 	%f<62>;
	.reg .b64 	%rd<47>;

	ld.param.u64 	%rd4, [_Z11mm_multigpuPfS_S_iiiii_param_0];
	ld.param.u64 	%rd5, [_Z11mm_multigpuPfS_S_iiiii_param_1];
	ld.param.u64 	%rd6, [_Z11mm_multigpuPfS_S_iiiii_param_2];
	ld.param.u32 	%r62, [_Z11mm_multigpuPfS_S_iiiii_param_3];
	ld.param.u32 	%r64, [_Z11mm_multigpuPfS_S_iiiii_param_4];
	ld.param.u32 	%r60, [_Z11mm_multigpuPfS_S_iiiii_param_5];
	ld.param.u32 	%r66, [_Z11mm_multigpuPfS_S_iiiii_param_6];
	ld.param.u32 	%r67, [_Z11mm_multigpuPfS_S_iiiii_param_7];
	cvta.to.global.u64 	%rd1, %rd5;
	cvta.to.global.u64 	%rd2, %rd4;
	cvta.to.global.u64 	%rd3, %rd6;
	div.s32 	%r68, %r60, %r62;
	mov.u32 	%r69, %ctaid.y;
	mov.u32 	%r70, %ntid.y;
	mov.u32 	%r71, %tid.y;
	mad.lo.s32 	%r1, %r69, %r70, %r71;
	mov.u32 	%r72, %ctaid.x;
	mov.u32 	%r73, %ntid.x;
	mov.u32 	%r74, %tid.x;
	mad.lo.s32 	%r2, %r72, %r73, %r74;
	mul.lo.s32 	%r75, %r68, %r62;
	setp.gt.s32 	%p1, %r60, %r75;
	add.s32 	%r76, %r64, 1;
	setp.eq.s32 	%p2, %r62, %r76;
	sub.s32 	%r77, %r60, %r75;
	selp.b32 	%r78, %r77, 0, %p2;
	selp.b32 	%r79, %r78, 0, %p1;
	add.s32 	%r3, %r79, %r68;
	mul.lo.s32 	%r4, %r67, %r66;
	setp.le.s32 	%p3, %r3, %r4;
	mov.b32 	%r123, 1;
	@%p3 bra 	$L__BB1_2;
	div.s32 	%r123, %r3, %r4;
$L__BB1_2:
	setp.le.s32 	%p4, %r60, %r4;
	mov.b32 	%r124, 1;
	@%p4 bra 	$L__BB1_4;
	div.s32 	%r124, %r60, %r4;
$L__BB1_4:
	setp.ge.s32 	%p5, %r2, %r60;
	setp.ge.s32 	%p6, %r1, %r3;
	or.pred  	%p7, %p5, %p6;
	setp.lt.s32 	%p8, %r123, 1;
	or.pred  	%p9, %p7, %p8;
	@%p9 bra 	$L__BB1_35;
	setp.lt.s32 	%p10, %r124, 1;
	mul.lo.s32 	%r9, %r123, %r1;
	mul.lo.s32 	%r10, %r124, %r2;
	@%p10 bra 	$L__BB1_35;
	setp.lt.s32 	%p11, %r60, 1;
	@%p11 bra 	$L__BB1_22;
	add.s32 	%r11, %r60, -1;
	and.b32  	%r12, %r60, 7;
	and.b32  	%r13, %r60, 2147483640;
	shl.b32 	%r14, %r60, 3;
	mov.b32 	%r125, 0;
	mul.wide.u32 	%rd39, %r60, 4;
$L__BB1_8:
	add.s32 	%r95, %r125, %r9;
	mul.lo.s32 	%r16, %r95, %r60;
	mov.b32 	%r126, 0;
$L__BB1_9:
	setp.lt.u32 	%p20, %r11, 7;
	add.s32 	%r18, %r126, %r10;
	mov.b32 	%r140, 0;
	mov.u32 	%r136, %r140;
	@%p20 bra 	$L__BB1_12;
	and.b32  	%r99, %r60, 2147483640;
	neg.s32 	%r129, %r99;
	mov.b32 	%r140, 0;
	mov.u32 	%r127, %r16;
	mov.u32 	%r128, %r18;
$L__BB1_11:
	.pragma "nounroll";
	mul.wide.s32 	%rd15, %r127, 4;
	add.s64 	%rd16, %rd2, %rd15;
	ld.global.f32 	%f1, [%rd16];
	mul.wide.s32 	%rd17, %r128, 4;
	add.s64 	%rd18, %rd1, %rd17;
	ld.global.f32 	%f2, [%rd18];
	cvt.rn.f32.s32 	%f3, %r140;
	fma.rn.f32 	%f4, %f1, %f2, %f3;
	cvt.rzi.s32.f32 	%r100, %f4;
	ld.global.f32 	%f5, [%rd16+4];
	mul.wide.u32 	%rd19, %r60, 4;
	add.s64 	%rd20, %rd18, %rd19;
	ld.global.f32 	%f6, [%rd20];
	cvt.rn.f32.s32 	%f7, %r100;
	fma.rn.f32 	%f8, %f5, %f6, %f7;
	cvt.rzi.s32.f32 	%r101, %f8;
	ld.global.f32 	%f9, [%rd16+8];
	add.s64 	%rd21, %rd20, %rd19;
	ld.global.f32 	%f10, [%rd21];
	cvt.rn.f32.s32 	%f11, %r101;
	fma.rn.f32 	%f12, %f9, %f10, %f11;
	cvt.rzi.s32.f32 	%r102, %f12;
	ld.global.f32 	%f13, [%rd16+12];
	add.s64 	%rd22, %rd21, %rd19;
	ld.global.f32 	%f14, [%rd22];
	cvt.rn.f32.s32 	%f15, %r102;
	fma.rn.f32 	%f16, %f13, %f14, %f15;
	cvt.rzi.s32.f32 	%r103, %f16;
	ld.global.f32 	%f17, [%rd16+16];
	add.s64 	%rd23, %rd22, %rd19;
	ld.global.f32 	%f18, [%rd23];
	cvt.rn.f32.s32 	%f19, %r103;
	fma.rn.f32 	%f20, %f17, %f18, %f19;
	cvt.rzi.s32.f32 	%r104, %f20;
	ld.global.f32 	%f21, [%rd16+20];
	add.s64 	%rd24, %rd23, %rd19;
	ld.global.f32 	%f22, [%rd24];
	cvt.rn.f32.s32 	%f23, %r104;
	fma.rn.f32 	%f24, %f21, %f22, %f23;
	cvt.rzi.s32.f32 	%r105, %f24;
	ld.global.f32 	%f25, [%rd16+24];
	add.s64 	%rd25, %rd24, %rd19;
	ld.global.f32 	%f26, [%rd25];
	cvt.rn.f32.s32 	%f27, %r105;
	fma.rn.f32 	%f28, %f25, %f26, %f27;
	cvt.rzi.s32.f32 	%r106, %f28;
	ld.global.f32 	%f29, [%rd16+28];
	add.s64 	%rd26, %rd25, %rd19;
	ld.global.f32 	%f30, [%rd26];
	cvt.rn.f32.s32 	%f31, %r106;
	fma.rn.f32 	%f32, %f29, %f30, %f31;
	cvt.rzi.s32.f32 	%r140, %f32;
	add.s32 	%r129, %r129, 8;
	add.s32 	%r128, %r128, %r14;
	add.s32 	%r127, %r127, 8;
	setp.ne.s32 	%p21, %r129, 0;
	mov.u32 	%r136, %r13;
	@%p21 bra 	$L__BB1_11;
$L__BB1_12:
	setp.eq.s32 	%p22, %r12, 0;
	@%p22 bra 	$L__BB1_20;
	add.s32 	%r108, %r12, -1;
	setp.lt.u32 	%p23, %r108, 3;
	@%p23 bra 	$L__BB1_15;
	add.s32 	%r109, %r136, %r16;
	mul.wide.s32 	%rd27, %r109, 4;
	add.s64 	%rd28, %rd2, %rd27;
	ld.global.f32 	%f33, [%rd28];
	mad.lo.s32 	%r110, %r136, %r60, %r18;
	mul.wide.s32 	%rd29, %r110, 4;
	add.s64 	%rd30, %rd1, %rd29;
	ld.global.f32 	%f34, [%rd30];
	cvt.rn.f32.s32 	%f35, %r140;
	fma.rn.f32 	%f36, %f33, %f34, %f35;
	cvt.rzi.s32.f32 	%r111, %f36;
	ld.global.f32 	%f37, [%rd28+4];
	add.s64 	%rd32, %rd30, %rd39;
	ld.global.f32 	%f38, [%rd32];
	cvt.rn.f32.s32 	%f39, %r111;
	fma.rn.f32 	%f40, %f37, %f38, %f39;
	cvt.rzi.s32.f32 	%r112, %f40;
	ld.global.f32 	%f41, [%rd28+8];
	add.s64 	%rd33, %rd32, %rd39;
	ld.global.f32 	%f42, [%rd33];
	cvt.rn.f32.s32 	%f43, %r112;
	fma.rn.f32 	%f44, %f41, %f42, %f43;
	cvt.rzi.s32.f32 	%r113, %f44;
	ld.global.f32 	%f45, [%rd28+12];
	add.s64 	%rd34, %rd33, %rd39;
	ld.global.f32 	%f46, [%rd34];
	cvt.rn.f32.s32 	%f47, %r113;
	fma.rn.f32 	%f48, %f45, %f46, %f47;
	add.s32 	%r136, %r136, 4;
	cvt.rzi.s32.f32 	%r140, %f48;
$L__BB1_15:
	and.b32  	%r115, %r60, 3;
	setp.eq.s32 	%p24, %r115, 0;
	@%p24 bra 	$L__BB1_20;
	setp.eq.s32 	%p25, %r115, 1;
	@%p25 bra 	$L__BB1_18;
	add.s32 	%r116, %r136, %r16;
	mul.wide.s32 	%rd35, %r116, 4;
	add.s64 	%rd36, %rd2, %rd35;
	ld.global.f32 	%f49, [%rd36];
	mad.lo.s32 	%r117, %r136, %r60, %r18;
	mul.wide.s32 	%rd37, %r117, 4;
	add.s64 	%rd38, %rd1, %rd37;
	ld.global.f32 	%f50, [%rd38];
	cvt.rn.f32.s32 	%f51, %r140;
	fma.rn.f32 	%f52, %f49, %f50, %f51;
	cvt.rzi.s32.f32 	%r118, %f52;
	ld.global.f32 	%f53, [%rd36+4];
	add.s64 	%rd40, %rd38, %rd39;
	ld.global.f32 	%f54, [%rd40];
	cvt.rn.f32.s32 	%f55, %r118;
	fma.rn.f32 	%f56, %f53, %f54, %f55;
	add.s32 	%r136, %r136, 2;
	cvt.rzi.s32.f32 	%r140, %f56;
$L__BB1_18:
	and.b32  	%r119, %r60, 1;
	setp.eq.b32 	%p26, %r119, 1;
	not.pred 	%p27, %p26;
	@%p27 bra 	$L__BB1_20;
	add.s32 	%r120, %r136, %r16;
	mul.wide.s32 	%rd41, %r120, 4;
	add.s64 	%rd42, %rd2, %rd41;
	ld.global.f32 	%f57, [%rd42];
	mad.lo.s32 	%r121, %r136, %r60, %r18;
	mul.wide.s32 	%rd43, %r121, 4;
	add.s64 	%rd44, %rd1, %rd43;
	ld.global.f32 	%f58, [%rd44];
	cvt.rn.f32.s32 	%f59, %r140;
	fma.rn.f32 	%f60, %f57, %f58, %f59;
	cvt.rzi.s32.f32 	%r140, %f60;
$L__BB1_20:
	cvt.rn.f32.s32 	%f61, %r140;
	add.s32 	%r122, %r18, %r16;
	mul.wide.s32 	%rd45, %r122, 4;
	add.s64 	%rd46, %rd3, %rd45;
	st.global.f32 	[%rd46], %f61;
	add.s32 	%r126, %r126, 1;
	setp.ne.s32 	%p28, %r126, %r124;
	@%p28 bra 	$L__BB1_9;
	add.s32 	%r125, %r125, 1;
	setp.eq.s32 	%p29, %r125, %r123;
	@%p29 bra 	$L__BB1_35;
	bra.uni 	$L__BB1_8;
$L__BB1_22:
	and.b32  	%r45, %r124, 7;
	add.s32 	%r46, %r45, -1;
	and.b32  	%r47, %r124, 3;
	and.b32  	%r48, %r124, 2147483640;
	and.b32  	%r49, %r124, 1;
	mov.b32 	%r141, 0;
$L__BB1_23:
	setp.lt.u32 	%p12, %r124, 8;
	add.s32 	%r83, %r141, %r9;
	mad.lo.s32 	%r51, %r83, %r60, %r10;
	mov.b32 	%r144, 0;
	@%p12 bra 	$L__BB1_26;
	mov.b32 	%r142, 0;
$L__BB1_25:
	.pragma "nounroll";
	add.s32 	%r85, %r51, %r142;
	mul.wide.s32 	%rd7, %r85, 4;
	add.s64 	%rd8, %rd3, %rd7;
	mov.b32 	%r86, 0;
	st.global.u32 	[%rd8], %r86;
	st.global.u32 	[%rd8+4], %r86;
	st.global.u32 	[%rd8+8], %r86;
	st.global.u32 	[%rd8+12], %r86;
	st.global.u32 	[%rd8+16], %r86;
	st.global.u32 	[%rd8+20], %r86;
	st.global.u32 	[%rd8+24], %r86;
	st.global.u32 	[%rd8+28], %r86;
	add.s32 	%r142, %r142, 8;
	setp.ne.s32 	%p13, %r142, %r48;
	mov.u32 	%r144, %r48;
	@%p13 bra 	$L__BB1_25;
$L__BB1_26:
	setp.eq.s32 	%p14, %r45, 0;
	@%p14 bra 	$L__BB1_34;
	setp.lt.u32 	%p15, %r46, 3;
	@%p15 bra 	$L__BB1_29;
	add.s32 	%r87, %r51, %r144;
	mul.wide.s32 	%rd9, %r87, 4;
	add.s64 	%rd10, %rd3, %rd9;
	mov.b32 	%r88, 0;
	st.global.u32 	[%rd10], %r88;
	st.global.u32 	[%rd10+4], %r88;
	st.global.u32 	[%rd10+8], %r88;
	st.global.u32 	[%rd10+12], %r88;
	add.s32 	%r144, %r144, 4;
$L__BB1_29:
	setp.eq.s32 	%p16, %r47, 0;
	@%p16 bra 	$L__BB1_34;
	setp.eq.s32 	%p17, %r47, 1;
	@%p17 bra 	$L__BB1_32;
	add.s32 	%r89, %r51, %r144;
	mul.wide.s32 	%rd11, %r89, 4;
	add.s64 	%rd12, %rd3, %rd11;
	mov.b32 	%r90, 0;
	st.global.u32 	[%rd12], %r90;
	st.global.u32 	[%rd12+4], %r90;
	add.s32 	%r144, %r144, 2;
$L__BB1_32:
	setp.eq.s32 	%p18, %r49, 0;
	@%p18 bra 	$L__BB1_34;
	add.s32 	%r91, %r51, %r144;
	mul.wide.s32 	%rd13, %r91, 4;
	add.s64 	%rd14, %rd3, %rd13;
	mov.b32 	%r92, 0;
	st.global.u32 	[%rd14], %r92;
$L__BB1_34:
	add.s32 	%r141, %r141, 1;
	setp.ne.s32 	%p19, %r141, %r123;
	@%p19 bra 	$L__BB1_23;
$L__BB1_35:
	ret;

}


// ===== COMPILED SASS (sm_100) =====

	.target	sm_100

	.elftype	@"ET_EXEC"


//--------------------- .note.nv.tkinfo           --------------------------
	.section	.note.nv.tkinfo,"",@"SHT_NOTE"
	.sectionflags	@"SHF_NOTE_NV_TKINFO"
	.tkinfo
        /*0018*/ 	.word	0x00000002
        /*0030*/ 	.string	""
        /*0030*/ 	.string	"ptxas"
        /*0030*/ 	.string	"Cuda compilation tools, release 13.0, V13.0.88"
        /*0030*/ 	.string	"Build cuda_13.0.r13.0/compiler.36424714_0"
        /*0030*/ 	.string	"-arch sm_100 -m 64 "



//--------------------- .note.nv.cuinfo           --------------------------
	.section	.note.nv.cuinfo,"",@"SHT_NOTE"
	.sectionflags	@"SHF_NOTE_NV_CUINFO"
        /*0018*/ 	.short	0x0002
        /*001a*/ 	.short	0x0064
        /*001c*/ 	.short	0x0082
	.zero		2


//--------------------- .nv.info                  --------------------------
	.section	.nv.info,"",@"SHT_CUDA_INFO"
	.align	4


	//----- nvinfo : EIATTR_REGCOUNT
	.align		4
        /*0000*/ 	.byte	0x04, 0x2f
        /*0002*/ 	.short	(.L_1 - .L_0)
	.align		4
.L_0:
        /*0004*/ 	.word	index@(_Z6mm_gpuPfS_S_iii)
        /*0008*/ 	.word	0x00000020


	//----- nvinfo : EIATTR_FRAME_SIZE
	.align		4
.L_1:
        /*000c*/ 	.byte	0x04, 0x11
        /*000e*/ 	.short	(.L_3 - .L_2)
	.align		4
.L_2:
        /*0010*/ 	.word	index@(_Z6mm_gpuPfS_S_iii)
        /*0014*/ 	.word	0x00000000


	//----- nvinfo : EIATTR_REGCOUNT
	.align		4
.L_3:
        /*0018*/ 	.byte	0x04, 0x2f
        /*001a*/ 	.short	(.L_5 - .L_4)
	.align		4
.L_4:
        /*001c*/ 	.word	index@(_Z11mm_multigpuPfS_S_iiiii)
        /*0020*/ 	.word	0x00000020


	//----- nvinfo : EIATTR_FRAME_SIZE
	.align		4
.L_5:
        /*0024*/ 	.byte	0x04, 0x11
        /*0026*/ 	.short	(.L_7 - .L_6)
	.align		4
.L_6:
        /*0028*/ 	.word	index@(_Z11mm_multigpuPfS_S_iiiii)
        /*002c*/ 	.word	0x00000000


	//----- nvinfo : EIATTR_MIN_STACK_SIZE
	.align		4
.L_7:
        /*0030*/ 	.byte	0x04, 0x12
        /*0032*/ 	.short	(.L_9 - .L_8)
	.align		4
.L_8:
        /*0034*/ 	.word	index@(_Z11mm_multigpuPfS_S_iiiii)
        /*0038*/ 	.word	0x00000000


	//----- nvinfo : EIATTR_MIN_STACK_SIZE
	.align		4
.L_9:
        /*003c*/ 	.byte	0x04, 0x12
        /*003e*/ 	.short	(.L_11 - .L_10)
	.align		4
.L_10:
        /*0040*/ 	.word	index@(_Z6mm_gpuPfS_S_iii)
        /*0044*/ 	.word	0x00000000
.L_11:


//--------------------- .nv.compat                --------------------------
	.section	.nv.compat,"",@"SHT_CUDA_COMPAT_INFO"
	.align	4
        /*0000*/ 	.byte	0x02, 0x09, 0x00, 0x00, 0x02, 0x02, 0x01, 0x00, 0x02, 0x05, 0x05, 0x00, 0x03, 0x07, 0x01, 0x01
        /*0010*/ 	.byte	0x02, 0x03, 0x00, 0x00, 0x02, 0x06, 0x01, 0x00, 0x04, 0x0b, 0x08, 0x00, 0x09, 0x00, 0x00, 0x00
        /*0020*/ 	.byte	0x00, 0x00, 0x00, 0x00


//--------------------- .nv.info._Z11mm_multigpuPfS_S_iiiii --------------------------
	.section	.nv.info._Z11mm_multigpuPfS_S_iiiii,"",@"SHT_CUDA_INFO"
	.sectionflags	@""
	.align	4


	//----- nvinfo : EIATTR_CUDA_API_VERSION
	.align		4
        /*0000*/ 	.byte	0x04, 0x37
        /*0002*/ 	.short	(.L_13 - .L_12)
.L_12:
        /*0004*/ 	.word	0x00000082


	//----- nvinfo : EIATTR_KPARAM_INFO
	.align		4
.L_13:
        /*0008*/ 	.byte	0x04, 0x17
        /*000a*/ 	.short	(.L_15 - .L_14)
.L_14:
        /*000c*/ 	.word	0x00000000
        /*0010*/ 	.short	0x0007
        /*0012*/ 	.short	0x0028
        /*0014*/ 	.byte	0x00, 0xf0, 0x11, 0x00


	//----- nvinfo : EIATTR_KPARAM_INFO
	.align		4
.L_15:
        /*0018*/ 	.byte	0x04, 0x17
        /*001a*/ 	.short	(.L_17 - .L_16)
.L_16:
        /*001c*/ 	.word	0x00000000
        /*0020*/ 	.short	0x0006
        /*0022*/ 	.short	0x0024
        /*0024*/ 	.byte	0x00, 0xf0, 0x11, 0x00


	//----- nvinfo : EIATTR_KPARAM_INFO
	.align		4
.L_17:
        /*0028*/ 	.byte	0x04, 0x17
        /*002a*/ 	.short	(.L_19 - .L_18)
.L_18:
        /*002c*/ 	.word	0x00000000
        /*0030*/ 	.short	0x0005
        /*0032*/ 	.short	0x0020
        /*0034*/ 	.byte	0x00, 0xf0, 0x11, 0x00


	//----- nvinfo : EIATTR_KPARAM_INFO
	.align		4
.L_19:
        /*0038*/ 	.byte	0x04, 0x17
        /*003a*/ 	.short	(.L_21 - .L_20)
.L_20:
        /*003c*/ 	.word	0x00000000
        /*0040*/ 	.short	0x0004
        /*0042*/ 	.short	0x001c
        /*0044*/ 	.byte	0x00, 0xf0, 0x11, 0x00


	//----- nvinfo : EIATTR_KPARAM_INFO
	.align		4
.L_21:
        /*0048*/ 	.byte	0x04, 0x17
        /*004a*/ 	.short	(.L_23 - .L_22)
.L_22:
        /*004c*/ 	.word	0x00000000
        /*0050*/ 	.short	0x0003
        /*0052*/ 	.short	0x0018
        /*0054*/ 	.byte	0x00, 0xf0, 0x11, 0x00


	//----- nvinfo : EIATTR_KPARAM_INFO
	.align		4
.L_23:
        /*0058*/ 	.byte	0x04, 0x17
        /*005a*/ 	.short	(.L_25 - .L_24)
.L_24:
        /*005c*/ 	.word	0x00000000
        /*0060*/ 	.short	0x0002
        /*0062*/ 	.short	0x0010
        /*0064*/ 	.byte	0x00, 0xf5, 0x21, 0x00


	//----- nvinfo : EIATTR_KPARAM_INFO
	.align		4
.L_25:
        /*0068*/ 	.byte	0x04, 0x17
        /*006a*/ 	.short	(.L_27 - .L_26)
.L_26:
        /*006c*/ 	.word	0x00000000
        /*0070*/ 	.short	0x0001
        /*0072*/ 	.short	0x0008
        /*0074*/ 	.byte	0x00, 0xf5, 0x21, 0x00


	//----- nvinfo : EIATTR_KPARAM_INFO
	.align		4
.L_27:
        /*0078*/ 	.byte	0x04, 0x17
        /*007a*/ 	.short	(.L_29 - .L_28)
.L_28:
        /*007c*/ 	.word	0x00000000
        /*0080*/ 	.short	0x0000
        /*0082*/ 	.short	0x0000
        /*0084*/ 	.byte	0x00, 0xf5, 0x21, 0x00


	//----- nvinfo : EIATTR_SPARSE_MMA_MASK
	.align		4
.L_29:
        /*0088*/ 	.byte	0x03, 0x50
        /*008a*/ 	.short	0x0000


	//----- nvinfo : EIATTR_MAXREG_COUNT
	.align		4
        /*008c*/ 	.byte	0x03, 0x1b
        /*008e*/ 	.short	0x00ff


	//----- nvinfo : EIATTR_MERCURY_ISA_VERSION
	.align		4
        /*0090*/ 	.byte	0x03, 0x5f
        /*0092*/ 	.short	0x0101


	//----- nvinfo : EIATTR_VRC_CTA_INIT_COUNT
	.align		4
        /*0094*/ 	.byte	0x02, 0x4a
	.zero		1
	.zero		1


	//----- nvinfo : EIATTR_EXIT_INSTR_OFFSETS
	.align		4
        /*0098*/ 	.byte	0x04, 0x1c
        /*009a*/ 	.short	(.L_31 - .L_30)


	//   ....[0]....
.L_30:
        /*009c*/ 	.word	0x00000690


	//   ....[1]....
        /*00a0*/ 	.word	0x000006b0


	//   ....[2]....
        /*00a4*/ 	.word	0x000010d0


	//   ....[3]....
        /*00a8*/ 	.word	0x00001470


	//----- nvinfo : EIATTR_CBANK_PARAM_SIZE
	.align		4
.L_31:
        /*00ac*/ 	.byte	0x03, 0x19
        /*00ae*/ 	.short	0x002c


	//----- nvinfo : EIATTR_PARAM_CBANK
	.align		4
        /*00b0*/ 	.byte	0x04, 0x0a
        /*00b2*/ 	.short	(.L_33 - .L_32)
	.align		4
.L_32:
        /*00b4*/ 	.word	index@(.nv.constant0._Z11mm_multigpuPfS_S_iiiii)
        /*00b8*/ 	.short	0x0380
        /*00ba*/ 	.short	0x002c


	//----- nvinfo : EIATTR_SW_WAR
	.align		4
.L_33:
        /*00bc*/ 	.byte	0x04, 0x36
        /*00be*/ 	.short	(.L_35 - .L_34)
.L_34:
        /*00c0*/ 	.word	0x00000008
.L_35:


//--------------------- .nv.info._Z6mm_gpuPfS_S_iii --------------------------
	.section	.nv.info._Z6mm_gpuPfS_S_iii,"",@"SHT_CUDA_INFO"
	.sectionflags	@""
	.align	4


	//----- nvinfo : EIATTR_CUDA_API_VERSION
	.align		4
        /*0000*/ 	.byte	0x04, 0x37
        /*0002*/ 	.short	(.L_37 - .L_36)
.L_36:
        /*0004*/ 	.word	0x00000082


	//----- nvinfo : EIATTR_KPARAM_INFO
	.align		4
.L_37:
        /*0008*/ 	.byte	0x04, 0x17
        /*000a*/ 	.short	(.L_39 - .L_38)
.L_38:
        /*000c*/ 	.word	0x00000000
        /*0010*/ 	.short	0x0005
        /*0012*/ 	.short	0x0020
        /*0014*/ 	.byte	0x00, 0xf0, 0x11, 0x00


	//----- nvinfo : EIATTR_KPARAM_INFO
	.align		4
.L_39:
        /*0018*/ 	.byte	0x04, 0x17
        /*001a*/ 	.short	(.L_41 - .L_40)
.L_40:
        /*001c*/ 	.word	0x00000000
        /*0020*/ 	.short	0x0004
        /*0022*/ 	.short	0x001c
        /*0024*/ 	.byte	0x00, 0xf0, 0x11, 0x00


	//----- nvinfo : EIATTR_KPARAM_INFO
	.align		4
.L_41:
        /*0028*/ 	.byte	0x04, 0x17
        /*002a*/ 	.short	(.L_43 - .L_42)
.L_42:
        /*002c*/ 	.word	0x00000000
        /*0030*/ 	.short	0x0003
        /*0032*/ 	.short	0x0018
        /*0034*/ 	.byte	0x00, 0xf0, 0x11, 0x00


	//----- nvinfo : EIATTR_KPARAM_INFO
	.align		4
.L_43:
        /*0038*/ 	.byte	0x04, 0x17
        /*003a*/ 	.short	(.L_45 - .L_44)
.L_44:
        /*003c*/ 	.word	0x00000000
        /*0040*/ 	.short	0x0002
        /*0042*/ 	.short	0x0010
        /*0044*/ 	.byte	0x00, 0xf5, 0x21, 0x00


	//----- nvinfo : EIATTR_KPARAM_INFO
	.align		4
.L_45:
        /*0048*/ 	.byte	0x04, 0x17
        /*004a*/ 	.short	(.L_47 - .L_46)
.L_46:
        /*004c*/ 	.word	0x00000000
        /*0050*/ 	.short	0x0001
        /*0052*/ 	.short	0x0008
        /*0054*/ 	.byte	0x00, 0xf5, 0x21, 0x00


	//----- nvinfo : EIATTR_KPARAM_INFO
	.align		4
.L_47:
        /*0058*/ 	.byte	0x04, 0x17
        /*005a*/ 	.short	(.L_49 - .L_48)
.L_48:
        /*005c*/ 	.word	0x00000000
        /*0060*/ 	.short	0x0000
        /*0062*/ 	.short	0x0000
        /*0064*/ 	.byte	0x00, 0xf5, 0x21, 0x00


	//----- nvinfo : EIATTR_SPARSE_MMA_MASK
	.align		4
.L_49:
        /*0068*/ 	.byte	0x03, 0x50
        /*006a*/ 	.short	0x0000


	//----- nvinfo : EIATTR_MAXREG_COUNT
	.align		4
        /*006c*/ 	.byte	0x03, 0x1b
        /*006e*/ 	.short	0x00ff


	//----- nvinfo : EIATTR_MERCURY_ISA_VERSION
	.align		4
        /*0070*/ 	.byte	0x03, 0x5f
        /*0072*/ 	.short	0x0101


	//----- nvinfo : EIATTR_VRC_CTA_INIT_COUNT
	.align		4
        /*0074*/ 	.byte	0x02, 0x4a
	.zero		1
	.zero		1


	//----- nvinfo : EIATTR_EXIT_INSTR_OFFSETS
	.align		4
        /*0078*/ 	.byte	0x04, 0x1c
        /*007a*/ 	.short	(.L_51 - .L_50)


	//   ....[0]....
.L_50:
        /*007c*/ 	.word	0x000002c0


	//   ....[1]....
        /*0080*/ 	.word	0x00000d20


	//----- nvinfo : EIATTR_CBANK_PARAM_SIZE
	.align		4
.L_51:
        /*0084*/ 	.byte	0x03, 0x19
        /*0086*/ 	.short	0x0024


	//----- nvinfo : EIATTR_PARAM_CBANK
	.align		4
        /*0088*/ 	.byte	0x04, 0x0a
        /*008a*/ 	.short	(.L_53 - .L_52)
	.align		4
.L_52:
        /*008c*/ 	.word	index@(.nv.constant0._Z6mm_gpuPfS_S_iii)
        /*0090*/ 	.short	0x0380
        /*0092*/ 	.short	0x0024


	//----- nvinfo : EIATTR_SW_WAR
	.align		4
.L_53:
        /*0094*/ 	.byte	0x04, 0x36
        /*0096*/ 	.short	(.L_55 - .L_54)
.L_54:
        /*0098*/ 	.word	0x00000008
.L_55:


//--------------------- .nv.callgraph             --------------------------
	.section	.nv.callgraph,"",@"SHT_CUDA_CALLGRAPH"
	.align	4
	.sectionentsize	8
	.align		4
        /*0000*/ 	.word	0x00000000
	.align		4
        /*0004*/ 	.word	0xffffffff
	.align		4
        /*0008*/ 	.word	0x00000000
	.align		4
        /*000c*/ 	.word	0xfffffffe
	.align		4
        /*0010*/ 	.word	0x00000000
	.align		4
        /*0014*/ 	.word	0xfffffffd
	.align		4
        /*0018*/ 	.word	0x00000000
	.align		4
        /*001c*/ 	.word	0xfffffffc


//--------------------- .text._Z11mm_multigpuPfS_S_iiiii --------------------------
	.section	.text._Z11mm_multigpuPfS_S_iiiii,"ax",@progbits
	.align	128
        .global         _Z11mm_multigpuPfS_S_iiiii
        .type           _Z11mm_multigpuPfS_S_iiiii,@function
        .size           _Z11mm_multigpuPfS_S_iiiii,(.L_x_23 - _Z11mm_multigpuPfS_S_iiiii)
        .other          _Z11mm_multigpuPfS_S_iiiii,@"STO_CUDA_ENTRY STV_DEFAULT"
_Z11mm_multigpuPfS_S_iiiii:
.text._Z11mm_multigpuPfS_S_iiiii:
[----:B------:R-:W-:Y:S08]  /*0000*/  LDC R1, c[0x0][0x37c] ;  /* 0x0000df00ff017b82 */ /* 0x000ff00000000800 */
[----:B------:R-:W0:Y:S01]  /*0010*/  LDC R9, c[0x0][0x398] ;  /* 0x0000e600ff097b82 */ /* 0x000e220000000800 */
[----:B------:R-:W1:Y:S07]  /*0020*/  LDCU UR6, c[0x0][0x3a8] ;  /* 0x00007500ff0677ac */ /* 0x000e6e0008000800 */
[----:B------:R-:W2:Y:S08]  /*0030*/  LDC R5, c[0x0][0x3a0] ;  /* 0x0000e800ff057b82 */ /* 0x000eb00000000800 */
[----:B------:R-:W1:Y:S01]  /*0040*/  LDC R10, c[0x0][0x3a4] ;  /* 0x0000e900ff0a7b82 */ /* 0x000e620000000800 */
[----:B0-----:R-:W-:-:S07]  /*0050*/  IABS R7, R9 ;  /* 0x0000000900077213 */ /* 0x001fce0000000000 */
[----:B------:R-:W0:Y:S01]  /*0060*/  S2UR UR4, SR_CTAID.Y ;  /* 0x00000000000479c3 */ /* 0x000e220000002600 */
[----:B------:R-:W3:Y:S01]  /*0070*/  I2F.RP R0, R7 ;  /* 0x0000000700007306 */ /* 0x000ee20000209400 */
[----:B--2---:R-:W-:-:S06]  /*0080*/  IABS R6, R5 ;  /* 0x0000000500067213 */ /* 0x004fcc0000000000 */
[----:B------:R-:W2:Y:S01]  /*0090*/  S2UR UR5, SR_CTAID.X ;  /* 0x00000000000579c3 */ /* 0x000ea20000002500 */
[----:B---3--:R-:W3:Y:S02]  /*00a0*/  MUFU.RCP R0, R0 ;  /* 0x0000000000007308 */ /* 0x008ee40000001000 */
[----:B---3--:R-:W-:-:S06]  /*00b0*/  VIADD R2, R0, 0xffffffe ;  /* 0x0ffffffe00027836 */ /* 0x008fcc0000000000 */
[----:B------:R3:W4:Y:S02]  /*00c0*/  F2I.FTZ.U32.TRUNC.NTZ R3, R2 ;  /* 0x0000000200037305 */ /* 0x000724000021f000 */
[----:B---3--:R-:W-:Y:S02]  /*00d0*/  HFMA2 R2, -RZ, RZ, 0, 0 ;  /* 0x00000000ff027431 */ /* 0x008fe400000001ff */
[----:B----4-:R-:W-:-:S04]  /*00e0*/  IMAD.MOV R4, RZ, RZ, -R3 ;  /* 0x000000ffff047224 */ /* 0x010fc800078e0a03 */
[----:B------:R-:W-:-:S04]  /*00f0*/  IMAD R11, R4, R7, RZ ;  /* 0x00000007040b7224 */ /* 0x000fc800078e02ff */
[----:B------:R-:W-:Y:S02]  /*0100*/  IMAD.HI.U32 R4, R3, R11, R2 ;  /* 0x0000000b03047227 */ /* 0x000fe400078e0002 */
[----:B------:R-:W3:Y:S01]  /*0110*/  LDC R2, c[0x0][0x39c] ;  /* 0x0000e700ff027b82 */ /* 0x000ee20000000800 */
[----:B------:R-:W2:Y:S01]  /*0120*/  S2R R11, SR_TID.X ;  /* 0x00000000000b7919 */ /* 0x000ea20000002100 */
[----:B------:R-:W-:Y:S02]  /*0130*/  IMAD.MOV.U32 R3, RZ, RZ, R6 ;  /* 0x000000ffff037224 */ /* 0x000fe400078e0006 */
[----:B------:R-:W0:Y:S02]  /*0140*/  S2R R6, SR_TID.Y ;  /* 0x0000000000067919 */ /* 0x000e240000002200 */
[----:B------:R-:W-:-:S04]  /*0150*/  IMAD.HI.U32 R4, R4, R3, RZ ;  /* 0x0000000304047227 */ /* 0x000fc800078e00ff */
[----:B------:R-:W-:-:S04]  /*0160*/  IMAD.MOV R0, RZ, RZ, -R4 ;  /* 0x000000ffff007224 */ /* 0x000fc800078e0a04 */
[----:B------:R-:W-:-:S05]  /*0170*/  IMAD R0, R7, R0, R3 ;  /* 0x0000000007007224 */ /* 0x000fca00078e0203 */
[----:B------:R-:W-:Y:S01]  /*0180*/  ISETP.GT.U32.AND P1, PT, R7, R0, PT ;  /* 0x000000000700720c */ /* 0x000fe20003f24070 */
[----:B---3--:R-:W-:-:S12]  /*0190*/  VIADD R2, R2, 0x1 ;  /* 0x0000000102027836 */ /* 0x008fd80000000000 */
[-C--:B------:R-:W-:Y:S01]  /*01a0*/  @!P1 IADD3 R0, PT, PT, R0, -R7.reuse, RZ ;  /* 0x8000000700009210 */ /* 0x080fe20007ffe0ff */
[----:B------:R-:W-:Y:S01]  /*01b0*/  @!P1 VIADD R4, R4, 0x1 ;  /* 0x0000000104049836 */ /* 0x000fe20000000000 */
[----:B------:R-:W-:Y:S02]  /*01c0*/  ISETP.NE.AND P1, PT, R9, RZ, PT ;  /* 0x000000ff0900720c */ /* 0x000fe40003f25270 */
[----:B------:R-:W-:Y:S02]  /*01d0*/  ISETP.GE.U32.AND P0, PT, R0, R7, PT ;  /* 0x000000070000720c */ /* 0x000fe40003f06070 */
[----:B------:R-:W-:Y:S01]  /*01e0*/  LOP3.LUT R0, R5, R9, RZ, 0x3c, !PT ;  /* 0x0000000905007212 */ /* 0x000fe200078e3cff */
[----:B------:R-:W0:Y:S03]  /*01f0*/  LDC R7, c[0x0][0x364] ;  /* 0x0000d900ff077b82 */ /* 0x000e260000000800 */
[----:B------:R-:W-:-:S05]  /*0200*/  ISETP.GE.AND P2, PT, R0, RZ, PT ;  /* 0x000000ff0000720c */ /* 0x000fca0003f46270 */
[----:B------:R-:W2:Y:S02]  /*0210*/  LDC R8, c[0x0][0x360] ;  /* 0x0000d800ff087b82 */ /* 0x000ea40000000800 */
[----:B------:R-:W-:-:S06]  /*0220*/  @P0 VIADD R4, R4, 0x1 ;  /* 0x0000000104040836 */ /* 0x000fcc0000000000 */
[----:B------:R-:W-:Y:S02]  /*0230*/  @!P2 IADD3 R4, PT, PT, -R4, RZ, RZ ;  /* 0x000000ff0404a210 */ /* 0x000fe40007ffe1ff */
[-C--:B------:R-:W-:Y:S02]  /*0240*/  @!P1 LOP3.LUT R4, RZ, R9.reuse, RZ, 0x33, !PT ;  /* 0x00000009ff049212 */ /* 0x080fe400078e33ff */
[----:B------:R-:W-:-:S03]  /*0250*/  ISETP.NE.AND P1, PT, R2, R9, PT ;  /* 0x000000090200720c */ /* 0x000fc60003f25270 */
[----:B------:R-:W-:Y:S02]  /*0260*/  IMAD R0, R4, R9, RZ ;  /* 0x0000000904007224 */ /* 0x000fe400078e02ff */
[----:B0-----:R-:W-:Y:S02]  /*0270*/  IMAD R7, R7, UR4, R6 ;  /* 0x0000000407077c24 */ /* 0x001fe4000f8e0206 */
[----:B------:R-:W-:Y:S01]  /*0280*/  IMAD.IADD R2, R5, 0x1, -R0 ;  /* 0x0000000105027824 */ /* 0x000fe200078e0a00 */
[----:B------:R-:W-:Y:S01]  /*0290*/  ISETP.GE.AND P0, PT, R0, R5, PT ;  /* 0x000000050000720c */ /* 0x000fe20003f06270 */
[----:B------:R-:W-:-:S03]  /*02a0*/  IMAD.MOV.U32 R0, RZ, RZ, 0x1 ;  /* 0x00000001ff007424 */ /* 0x000fc600078e00ff */
[----:B------:R-:W-:Y:S01]  /*02b0*/  SEL R2, R2, RZ, !P1 ;  /* 0x000000ff02027207 */ /* 0x000fe20004800000 */
[----:B--2---:R-:W-:-:S03]  /*02c0*/  IMAD R6, R8, UR5, R11 ;  /* 0x0000000508067c24 */ /* 0x004fc6000f8e020b */
[----:B------:R-:W-:-:S04]  /*02d0*/  SEL R9, R2, RZ, !P0 ;  /* 0x000000ff02097207 */ /* 0x000fc80004000000 */
[----:B------:R-:W-:Y:S01]  /*02e0*/  IADD3 R15, PT, PT, R4, R9, RZ ;  /* 0x00000009040f7210 */ /* 0x000fe20007ffe0ff */
[----:B-1----:R-:W-:-:S03]  /*02f0*/  IMAD R4, R10, UR6, RZ ;  /* 0x000000060a047c24 */ /* 0x002fc6000f8e02ff */
[----:B------:R-:W-:Y:S02]  /*0300*/  ISETP.GE.AND P0, PT, R7, R15, PT ;  /* 0x0000000f0700720c */ /* 0x000fe40003f06270 */
[----:B------:R-:W-:Y:S02]  /*0310*/  ISETP.GT.AND P2, PT, R15, R4, PT ;  /* 0x000000040f00720c */ /* 0x000fe40003f44270 */
[-C--:B------:R-:W-:Y:S02]  /*0320*/  ISETP.GE.AND P1, PT, R4, R5.reuse, PT ;  /* 0x000000050400720c */ /* 0x080fe40003f26270 */
[----:B------:R-:W-:-:S09]  /*0330*/  ISETP.GE.OR P0, PT, R6, R5, P0 ;  /* 0x000000050600720c */ /* 0x000fd20000706670 */
[----:B------:R-:W-:Y:S05]  /*0340*/  @!P2 BRA `(.L_x_0) ;  /* 0x000000000068a947 */ /* 0x000fea0003800000 */
[-C--:B------:R-:W-:Y:S02]  /*0350*/  IABS R11, R4.reuse ;  /* 0x00000004000b7213 */ /* 0x080fe40000000000 */
[----:B------:R-:W-:Y:S02]  /*0360*/  IABS R10, R15 ;  /* 0x0000000f000a7213 */ /* 0x000fe40000000000 */
[----:B------:R-:W0:Y:S01]  /*0370*/  I2F.RP R0, R11 ;  /* 0x0000000b00007306 */ /* 0x000e220000209400 */
[----:B------:R-:W-:-:S07]  /*0380*/  IABS R12, R4 ;  /* 0x00000004000c7213 */ /* 0x000fce0000000000 */
[----:B0-----:R-:W0:Y:S02]  /*0390*/  MUFU.RCP R0, R0 ;  /* 0x0000000000007308 */ /* 0x001e240000001000 */
[----:B0-----:R-:W-:Y:S01]  /*03a0*/  VIADD R8, R0, 0xffffffe ;  /* 0x0ffffffe00087836 */ /* 0x001fe20000000000 */
[----:B------:R-:W-:-:S05]  /*03b0*/  IADD3 R0, PT, PT, RZ, -R12, RZ ;  /* 0x8000000cff007210 */ /* 0x000fca0007ffe0ff */
[----:B------:R0:W1:Y:S02]  /*03c0*/  F2I.FTZ.U32.TRUNC.NTZ R9, R8 ;  /* 0x0000000800097305 */ /* 0x000064000021f000 */
[----:B0-----:R-:W-:Y:S01]  /*03d0*/  IMAD.MOV.U32 R8, RZ, RZ, RZ ;  /* 0x000000ffff087224 */ /* 0x001fe200078e00ff */
[----:B-1----:R-:W-:-:S05]  /*03e0*/  IADD3 R2, PT, PT, RZ, -R9, RZ ;  /* 0x80000009ff027210 */ /* 0x002fca0007ffe0ff */
[----:B------:R-:W-:Y:S02]  /*03f0*/  IMAD R13, R2, R11, RZ ;  /* 0x0000000b020d7224 */ /* 0x000fe400078e02ff */
[----:B------:R-:W-:Y:S02]  /*0400*/  IMAD.MOV.U32 R2, RZ, RZ, R10 ;  /* 0x000000ffff027224 */ /* 0x000fe400078e000a */
[----:B------:R-:W-:-:S06]  /*0410*/  IMAD.HI.U32 R9, R9, R13, R8 ;  /* 0x0000000d09097227 */ /* 0x000fcc00078e0008 */
[----:B------:R-:W-:-:S04]  /*0420*/  IMAD.HI.U32 R9, R9, R2, RZ ;  /* 0x0000000209097227 */ /* 0x000fc800078e00ff */
[----:B------:R-:W-:-:S05]  /*0430*/  IMAD R0, R9, R0, R2 ;  /* 0x0000000009007224 */ /* 0x000fca00078e0202 */
[----:B------:R-:W-:-:S13]  /*0440*/  ISETP.GT.U32.AND P4, PT, R11, R0, PT ;  /* 0x000000000b00720c */ /* 0x000fda0003f84070 */
[----:B------:R-:W-:Y:S02]  /*0450*/  @!P4 IMAD.IADD R0, R0, 0x1, -R11 ;  /* 0x000000010000c824 */ /* 0x000fe400078e0a0b */
[----:B------:R-:W-:Y:S01]  /*0460*/  @!P4 VIADD R9, R9, 0x1 ;  /* 0x000000010909c836 */ /* 0x000fe20000000000 */
[----:B------:R-:W-:Y:S02]  /*0470*/  ISETP.NE.AND P4, PT, R4, RZ, PT ;  /* 0x000000ff0400720c */ /* 0x000fe40003f85270 */
[----:B------:R-:W-:Y:S02]  /*0480*/  ISETP.GE.U32.AND P2, PT, R0, R11, PT ;  /* 0x0000000b0000720c */ /* 0x000fe40003f46070 */
[----:B------:R-:W-:-:S04]  /*0490*/  LOP3.LUT R0, R15, R4, RZ, 0x3c, !PT ;  /* 0x000000040f007212 */ /* 0x000fc800078e3cff */
[----:B------:R-:W-:-:S07]  /*04a0*/  ISETP.GE.AND P3, PT, R0, RZ, PT ;  /* 0x000000ff0000720c */ /* 0x000fce0003f66270 */
[----:B------:R-:W-:-:S05]  /*04b0*/  @P2 IADD3 R9, PT, PT, R9, 0x1, RZ ;  /* 0x0000000109092810 */ /* 0x000fca0007ffe0ff */
[----:B------:R-:W-:-:S04]  /*04c0*/  IMAD.MOV.U32 R0, RZ, RZ, R9 ;  /* 0x000000ffff007224 */ /* 0x000fc800078e0009 */
[----:B------:R-:W-:Y:S01]  /*04d0*/  @!P3 IMAD.MOV R0, RZ, RZ, -R0 ;  /* 0x000000ffff00b224 */ /* 0x000fe200078e0a00 */
[----:B------:R-:W-:-:S07]  /*04e0*/  @!P4 LOP3.LUT R0, RZ, R4, RZ, 0x33, !PT ;  /* 0x00000004ff00c212 */ /* 0x000fce00078e33ff */
.L_x_0:
[----:B------:R-:W-:Y:S01]  /*04f0*/  MOV R2, 0x1 ;  /* 0x0000000100027802 */ /* 0x000fe20000000f00 */
[----:B------:R-:W-:Y:S06]  /*0500*/  @P1 BRA `(.L_x_1) ;  /* 0x00000000005c1947 */ /* 0x000fec0003800000 */
[-C--:B------:R-:W-:Y:S02]  /*0510*/  IABS R10, R4.reuse ;  /* 0x00000004000a7213 */ /* 0x080fe40000000000 */
[----:B------:R-:W-:Y:S02]  /*0520*/  IABS R13, R4 ;  /* 0x00000004000d7213 */ /* 0x000fe40000000000 */
[----:B------:R-:W0:Y:S08]  /*0530*/  I2F.RP R2, R10 ;  /* 0x0000000a00027306 */ /* 0x000e300000209400 */
[----:B0-----:R-:W0:Y:S02]  /*0540*/  MUFU.RCP R2, R2 ;  /* 0x0000000200027308 */ /* 0x001e240000001000 */
[----:B0-----:R-:W-:-:S06]  /*0550*/  VIADD R8, R2, 0xffffffe ;  /* 0x0ffffffe02087836 */ /* 0x001fcc0000000000 */
[----:B------:R0:W1:Y:S02]  /*0560*/  F2I.FTZ.U32.TRUNC.NTZ R9, R8 ;  /* 0x0000000800097305 */ /* 0x000064000021f000 */
[----:B0-----:R-:W-:Y:S01]  /*0570*/  MOV R8, RZ ;  /* 0x000000ff00087202 */ /* 0x001fe20000000f00 */
[----:B-1----:R-:W-:-:S04]  /*0580*/  IMAD.MOV R11, RZ, RZ, -R9 ;  /* 0x000000ffff0b7224 */ /* 0x002fc800078e0a09 */
[----:B------:R-:W-:-:S04]  /*0590*/  IMAD R11, R11, R10, RZ ;  /* 0x0000000a0b0b7224 */ /* 0x000fc800078e02ff */
[----:B------:R-:W-:-:S04]  /*05a0*/  IMAD.HI.U32 R12, R9, R11, R8 ;  /* 0x0000000b090c7227 */ /* 0x000fc800078e0008 */
[----:B------:R-:W-:Y:S02]  /*05b0*/  IMAD.MOV R9, RZ, RZ, -R13 ;  /* 0x000000ffff097224 */ /* 0x000fe400078e0a0d */
[----:B------:R-:W-:-:S04]  /*05c0*/  IMAD.HI.U32 R2, R12, R3, RZ ;  /* 0x000000030c027227 */ /* 0x000fc800078e00ff */
[----:B------:R-:W-:-:S05]  /*05d0*/  IMAD R3, R2, R9, R3 ;  /* 0x0000000902037224 */ /* 0x000fca00078e0203 */
[----:B------:R-:W-:-:S13]  /*05e0*/  ISETP.GT.U32.AND P2, PT, R10, R3, PT ;  /* 0x000000030a00720c */ /* 0x000fda0003f44070 */
[----:B------:R-:W-:Y:S01]  /*05f0*/  @!P2 IMAD.IADD R3, R3, 0x1, -R10 ;  /* 0x000000010303a824 */ /* 0x000fe200078e0a0a */
[----:B------:R-:W-:Y:S02]  /*0600*/  @!P2 IADD3 R2, PT, PT, R2, 0x1, RZ ;  /* 0x000000010202a810 */ /* 0x000fe40007ffe0ff */
[C---:B------:R-:W-:Y:S02]  /*0610*/  ISETP.NE.AND P2, PT, R4.reuse, RZ, PT ;  /* 0x000000ff0400720c */ /* 0x040fe40003f45270 */
[----:B------:R-:W-:Y:S02]  /*0620*/  ISETP.GE.U32.AND P1, PT, R3, R10, PT ;  /* 0x0000000a0300720c */ /* 0x000fe40003f26070 */
[----:B------:R-:W-:-:S04]  /*0630*/  LOP3.LUT R3, R4, R5, RZ, 0x3c, !PT ;  /* 0x0000000504037212 */ /* 0x000fc800078e3cff */
[----:B------:R-:W-:-:S07]  /*0640*/  ISETP.GE.AND P3, PT, R3, RZ, PT ;  /* 0x000000ff0300720c */ /* 0x000fce0003f66270 */
[----:B------:R-:W-:-:S06]  /*0650*/  @P1 VIADD R2, R2, 0x1 ;  /* 0x0000000102021836 */ /* 0x000fcc0000000000 */
[----:B------:R-:W-:Y:S02]  /*0660*/  @!P3 IADD3 R2, PT, PT, -R2, RZ, RZ ;  /* 0x000000ff0202b210 */ /* 0x000fe40007ffe1ff */
[----:B------:R-:W-:-:S07]  /*0670*/  @!P2 LOP3.LUT R2, RZ, R4, RZ, 0x33, !PT ;  /* 0x00000004ff02a212 */ /* 0x000fce00078e33ff */
.L_x_1:
[----:B------:R-:W-:-:S13]  /*0680*/  ISETP.LT.OR P0, PT, R0, 0x1, P0 ;  /* 0x000000010000780c */ /* 0x000fda0000701670 */
[----:B------:R-:W-:Y:S05]  /*0690*/  @P0 EXIT ;  /* 0x000000000000094d */ /* 0x000fea0003800000 */
[----:B------:R-:W-:-:S13]  /*06a0*/  ISETP.GE.AND P0, PT, R2, 0x1, PT ;  /* 0x000000010200780c */ /* 0x000fda0003f06270 */
[----:B------:R-:W-:Y:S05]  /*06b0*/  @!P0 EXIT ;  /* 0x000000000000894d */ /* 0x000fea0003800000 */
[----:B------:R-:W-:Y:S01]  /*06c0*/  ISETP.GE.AND P0, PT, R5, 0x1, PT ;  /* 0x000000010500780c */ /* 0x000fe20003f06270 */
[----:B------:R-:W0:Y:S01]  /*06d0*/  LDCU.64 UR6, c[0x0][0x358] ;  /* 0x00006b00ff0677ac */ /* 0x000e220008000a00 */
[----:B------:R-:W-:Y:S02]  /*06e0*/  IMAD R3, R7, R0, RZ ;  /* 0x0000000007037224 */ /* 0x000fe400078e02ff */
[----:B------:R-:W-:-:S09]  /*06f0*/  IMAD R4, R6, R2, RZ ;  /* 0x0000000206047224 */ /* 0x000fd200078e02ff */
[----:B------:R-:W-:Y:S05]  /*0700*/  @!P0 BRA `(.L_x_2) ;  /* 0x0000000800788947 */ /* 0x000fea0003800000 */
[C---:B------:R-:W-:Y:S01]  /*0710*/  VIADD R6, R5.reuse, 0xffffffff ;  /* 0xffffffff05067836 */ /* 0x040fe20000000000 */
[----:B------:R-:W-:Y:S01]  /*0720*/  LOP3.LUT R5, R5, 0x7, RZ, 0xc0, !PT ;  /* 0x0000000705057812 */ /* 0x000fe200078ec0ff */
[----:B------:R-:W-:-:S03]  /*0730*/  UMOV UR4, URZ ;  /* 0x000000ff00047c82 */ /* 0x000fc60008000000 */
[----:B------:R-:W-:-:S13]  /*0740*/  ISETP.GE.U32.AND P1, PT, R6, 0x7, PT ;  /* 0x000000070600780c */ /* 0x000fda0003f26070 */
.L_x_8:
[----:B-1----:R-:W1:Y:S01]  /*0750*/  LDCU UR5, c[0x0][0x3a0] ;  /* 0x00007400ff0577ac */ /* 0x002e620008000800 */
[----:B------:R-:W-:-:S05]  /*0760*/  IADD3 R6, PT, PT, R3, UR4, RZ ;  /* 0x0000000403067c10 */ /* 0x000fca000fffe0ff */
[----:B-1----:R-:W-:Y:S01]  /*0770*/  IMAD R6, R6, UR5, RZ ;  /* 0x0000000506067c24 */ /* 0x002fe2000f8e02ff */
[----:B----4-:R-:W-:-:S06]  /*0780*/  UMOV UR5, URZ ;  /* 0x000000ff00057c82 */ /* 0x010fcc0008000000 */
.L_x_7:
[----:B------:R-:W-:Y:S01]  /*0790*/  VIADD R7, R4, UR5 ;  /* 0x0000000504077c36 */ /* 0x000fe20008000000 */
[----:B------:R-:W-:Y:S01]  /*07a0*/  UIADD3 UR5, UPT, UPT, UR5, 0x1, URZ ;  /* 0x0000000105057890 */ /* 0x000fe2000fffe0ff */
[----:B------:R-:W-:Y:S02]  /*07b0*/  HFMA2 R18, -RZ, RZ, 0, 0 ;  /* 0x00000000ff127431 */ /* 0x000fe400000001ff */
[----:B-1----:R-:W-:-:S03]  /*07c0*/  IMAD.MOV.U32 R11, RZ, RZ, RZ ;  /* 0x000000ffff0b7224 */ /* 0x002fc600078e00ff */
[----:B------:R-:W-:Y:S01]  /*07d0*/  ISETP.NE.AND P0, PT, R2, UR5, PT ;  /* 0x0000000502007c0c */ /* 0x000fe2000bf05270 */
[----:B----4-:R-:W-:-:S12]  /*07e0*/  @!P1 BRA `(.L_x_3) ;  /* 0x0000000000fc9947 */ /* 0x010fd80003800000 */
[----:B------:R-:W1:Y:S01]  /*07f0*/  LDC R9, c[0x0][0x3a0] ;  /* 0x0000e800ff097b82 */ /* 0x000e620000000800 */
[----:B------:R-:W-:Y:S01]  /*0800*/  MOV R18, RZ ;  /* 0x000000ff00127202 */ /* 0x000fe20000000f00 */
[----:B------:R-:W-:Y:S01]  /*0810*/  IMAD.MOV.U32 R8, RZ, RZ, R6 ;  /* 0x000000ffff087224 */ /* 0x000fe200078e0006 */
[----:B------:R-:W-:Y:S02]  /*0820*/  MOV R12, R7 ;  /* 0x00000007000c7202 */ /* 0x000fe40000000f00 */
[----:B-1----:R-:W-:-:S05]  /*0830*/  LOP3.LUT R10, R9, 0x7ffffff8, RZ, 0xc0, !PT ;  /* 0x7ffffff8090a7812 */ /* 0x002fca00078ec0ff */
[----:B------:R-:W-:-:S07]  /*0840*/  IMAD.MOV R11, RZ, RZ, -R10 ;  /* 0x000000ffff0b7224 */ /* 0x000fce00078e0a0a */
.L_x_4:
[----:B-1----:R-:W1:Y:S08]  /*0850*/  LDC.64 R14, c[0x0][0x380] ;  /* 0x0000e000ff0e7b82 */ /* 0x002e700000000a00 */
[----:B------:R-:W2:Y:S01]  /*0860*/  LDC.64 R16, c[0x0][0x388] ;  /* 0x0000e200ff107b82 */ /* 0x000ea20000000a00 */
[----:B-1----:R-:W-:-:S05]  /*0870*/  IMAD.WIDE R14, R8, 0x4, R14 ;  /* 0x00000004080e7825 */ /* 0x002fca00078e020e */
[----:B0-----:R-:W3:Y:S01]  /*0880*/  LDG.E R26, desc[UR6][R14.64] ;  /* 0x000000060e1a7981 */ /* 0x001ee2000c1e1900 */
[----:B--2---:R-:W-:-:S03]  /*0890*/  IMAD.WIDE R16, R12, 0x4, R16 ;  /* 0x000000040c107825 */ /* 0x004fc600078e0210 */
[----:B------:R-:W2:Y:S04]  /*08a0*/  LDG.E R27, desc[UR6][R14.64+0x4] ;  /* 0x000004060e1b7981 */ /* 0x000ea8000c1e1900 */
[----:B------:R-:W3:Y:S01]  /*08b0*/  LDG.E R25, desc[UR6][R16.64] ;  /* 0x0000000610197981 */ /* 0x000ee2000c1e1900 */
[----:B------:R-:W-:-:S03]  /*08c0*/  IMAD.WIDE.U32 R20, R9, 0x4, R16 ;  /* 0x0000000409147825 */ /* 0x000fc600078e0010 */
[----:B------:R-:W4:Y:S04]  /*08d0*/  LDG.E R24, desc[UR6][R14.64+0x8] ;  /* 0x000008060e187981 */ /* 0x000f28000c1e1900 */
[----:B------:R0:W2:Y:S04]  /*08e0*/  LDG.E R28, desc[UR6][R20.64] ;  /* 0x00000006141c7981 */ /* 0x0000a8000c1e1900 */
[----:B------:R-:W5:Y:S01]  /*08f0*/  LDG.E R22, desc[UR6][R14.64+0xc] ;  /* 0x00000c060e167981 */ /* 0x000f62000c1e1900 */
[----:B0-----:R-:W-:-:S05]  /*0900*/  IMAD.WIDE.U32 R20, R9, 0x4, R20 ;  /* 0x0000000409147825 */ /* 0x001fca00078e0014 */
[----:B------:R0:W4:Y:S01]  /*0910*/  LDG.E R13, desc[UR6][R20.64] ;  /* 0x00000006140d7981 */ /* 0x000122000c1e1900 */
[----:B------:R-:W-:-:S05]  /*0920*/  IMAD.WIDE.U32 R16, R9, 0x4, R20 ;  /* 0x0000000409107825 */ /* 0x000fca00078e0014 */
[----:B------:R1:W5:Y:S01]  /*0930*/  LDG.E R23, desc[UR6][R16.64] ;  /* 0x0000000610177981 */ /* 0x000362000c1e1900 */
[----:B------:R-:W-:Y:S01]  /*0940*/  I2FP.F32.S32 R29, R18 ;  /* 0x00000012001d7245 */ /* 0x000fe20000201400 */
[----:B------:R-:W-:-:S04]  /*0950*/  IMAD.WIDE.U32 R18, R9, 0x4, R16 ;  /* 0x0000000409127825 */ /* 0x000fc800078e0010 */
[----:B0-----:R-:W-:-:S04]  /*0960*/  IMAD.WIDE.U32 R20, R9, 0x4, R18 ;  /* 0x0000000409147825 */ /* 0x001fc800078e0012 */
[----:B---3--:R-:W-:Y:S02]  /*0970*/  FFMA R29, R26, R25, R29 ;  /* 0x000000191a1d7223 */ /* 0x008fe4000000001d */
[----:B------:R-:W3:Y:S04]  /*0980*/  LDG.E R25, desc[UR6][R14.64+0x10] ;  /* 0x000010060e197981 */ /* 0x000ee8000c1e1900 */
[----:B------:R0:W3:Y:S01]  /*0990*/  LDG.E R26, desc[UR6][R18.64] ;  /* 0x00000006121a7981 */ /* 0x0000e2000c1e1900 */
[----:B------:R-:W1:Y:S02]  /*09a0*/  F2I.TRUNC.NTZ R29, R29 ;  /* 0x0000001d001d7305 */ /* 0x000e64000020f100 */
[----:B-1----:R-:W-:Y:S02]  /*09b0*/  I2FP.F32.S32 R16, R29 ;  /* 0x0000001d00107245 */ /* 0x002fe40000201400 */
[----:B------:R-:W3:Y:S03]  /*09c0*/  LDG.E R29, desc[UR6][R20.64] ;  /* 0x00000006141d7981 */ /* 0x000ee6000c1e1900 */
[----:B--2---:R-:W-:-:S02]  /*09d0*/  FFMA R27, R27, R28, R16 ;  /* 0x0000001c1b1b7223 */ /* 0x004fc40000000010 */
[----:B------:R-:W2:Y:S01]  /*09e0*/  LDG.E R28, desc[UR6][R14.64+0x14] ;  /* 0x000014060e1c7981 */ /* 0x000ea2000c1e1900 */
[----:B------:R-:W-:-:S03]  /*09f0*/  IMAD.WIDE.U32 R16, R9, 0x4, R20 ;  /* 0x0000000409107825 */ /* 0x000fc600078e0014 */
[----:B------:R-:W2:Y:S04]  /*0a00*/  LDG.E R20, desc[UR6][R14.64+0x18] ;  /* 0x000018060e147981 */ /* 0x000ea8000c1e1900 */
[----:B------:R1:W2:Y:S04]  /*0a10*/  LDG.E R21, desc[UR6][R14.64+0x1c] ;  /* 0x00001c060e157981 */ /* 0x0002a8000c1e1900 */
[----:B------:R3:W2:Y:S01]  /*0a20*/  LDG.E R15, desc[UR6][R16.64] ;  /* 0x00000006100f7981 */ /* 0x0006a2000c1e1900 */
[----:B0-----:R-:W-:-:S06]  /*0a30*/  IMAD.WIDE.U32 R18, R9, 0x4, R16 ;  /* 0x0000000409127825 */ /* 0x001fcc00078e0010 */
[----:B------:R0:W2:Y:S01]  /*0a40*/  LDG.E R18, desc[UR6][R18.64] ;  /* 0x0000000612127981 */ /* 0x0000a2000c1e1900 */
[----:B------:R-:W4:Y:S02]  /*0a50*/  F2I.TRUNC.NTZ R27, R27 ;  /* 0x0000001b001b7305 */ /* 0x000f24000020f100 */
[----:B----4-:R-:W-:-:S05]  /*0a60*/  I2FP.F32.S32 R27, R27 ;  /* 0x0000001b001b7245 */ /* 0x010fca0000201400 */
[----:B------:R-:W-:-:S06]  /*0a70*/  FFMA R13, R24, R13, R27 ;  /* 0x0000000d180d7223 */ /* 0x000fcc000000001b */
[----:B------:R-:W4:Y:S02]  /*0a80*/  F2I.TRUNC.NTZ R13, R13 ;  /* 0x0000000d000d7305 */ /* 0x000f24000020f100 */
[----:B----4-:R-:W-:-:S05]  /*0a90*/  I2FP.F32.S32 R24, R13 ;  /* 0x0000000d00187245 */ /* 0x010fca0000201400 */
[----:B-----5:R-:W-:-:S06]  /*0aa0*/  FFMA R22, R22, R23, R24 ;  /* 0x0000001716167223 */ /* 0x020fcc0000000018 */
[----:B------:R-:W1:Y:S02]  /*0ab0*/  F2I.TRUNC.NTZ R22, R22 ;  /* 0x0000001600167305 */ /* 0x000e64000020f100 */
[----:B-1----:R-:W-:Y:S02]  /*0ac0*/  I2FP.F32.S32 R14, R22 ;  /* 0x00000016000e7245 */ /* 0x002fe40000201400 */
[----:B------:R-:W-:-:S04]  /*0ad0*/  IADD3 R11, PT, PT, R11, 0x8, RZ ;  /* 0x000000080b0b7810 */ /* 0x000fc80007ffe0ff */
[----:B------:R-:W-:Y:S01]  /*0ae0*/  ISETP.NE.AND P2, PT, R11, RZ, PT ;  /* 0x000000ff0b00720c */ /* 0x000fe20003f45270 */
[----:B------:R-:W-:Y:S01]  /*0af0*/  VIADD R8, R8, 0x8 ;  /* 0x0000000808087836 */ /* 0x000fe20000000000 */
[----:B------:R-:W-:Y:S01]  /*0b00*/  LEA R12, R9, R12, 0x3 ;  /* 0x0000000c090c7211 */ /* 0x000fe200078e18ff */
[----:B---3--:R-:W-:-:S06]  /*0b10*/  FFMA R14, R25, R26, R14 ;  /* 0x0000001a190e7223 */ /* 0x008fcc000000000e */
[----:B------:R-:W1:Y:S02]  /*0b20*/  F2I.TRUNC.NTZ R14, R14 ;  /* 0x0000000e000e7305 */ /* 0x000e64000020f100 */
[----:B-1----:R-:W-:-:S05]  /*0b30*/  I2FP.F32.S32 R17, R14 ;  /* 0x0000000e00117245 */ /* 0x002fca0000201400 */
[----:B--2---:R-:W-:-:S06]  /*0b40*/  FFMA R17, R28, R29, R17 ;  /* 0x0000001d1c117223 */ /* 0x004fcc0000000011 */
[----:B------:R-:W0:Y:S02]  /*0b50*/  F2I.TRUNC.NTZ R17, R17 ;  /* 0x0000001100117305 */ /* 0x000e24000020f100 */
[----:B0-----:R-:W-:-:S05]  /*0b60*/  I2FP.F32.S32 R19, R17 ;  /* 0x0000001100137245 */ /* 0x001fca0000201400 */
[----:B------:R-:W-:-:S06]  /*0b70*/  FFMA R15, R20, R15, R19 ;  /* 0x0000000f140f7223 */ /* 0x000fcc0000000013 */
[----:B------:R-:W0:Y:S02]  /*0b80*/  F2I.TRUNC.NTZ R15, R15 ;  /* 0x0000000f000f7305 */ /* 0x000e24000020f100 */
[----:B0-----:R-:W-:-:S05]  /*0b90*/  I2FP.F32.S32 R16, R15 ;  /* 0x0000000f00107245 */ /* 0x001fca0000201400 */
[----:B------:R-:W-:-:S06]  /*0ba0*/  FFMA R18, R21, R18, R16 ;  /* 0x0000001215127223 */ /* 0x000fcc0000000010 */
[----:B------:R-:W1:Y:S01]  /*0bb0*/  F2I.TRUNC.NTZ R18, R18 ;  /* 0x0000001200127305 */ /* 0x000e62000020f100 */
[----:B------:R-:W-:Y:S05]  /*0bc0*/  @P2 BRA `(.L_x_4) ;  /* 0xfffffffc00202947 */ /* 0x000fea000383ffff */
[----:B------:R-:W-:-:S07]  /*0bd0*/  IMAD.MOV.U32 R11, RZ, RZ, R10 ;  /* 0x000000ffff0b7224 */ /* 0x000fce00078e000a */
.L_x_3:
[----:B------:R-:W-:-:S13]  /*0be0*/  ISETP.NE.AND P2, PT, R5, RZ, PT ;  /* 0x000000ff0500720c */ /* 0x000fda0003f45270 */
[----:B------:R-:W-:Y:S05]  /*0bf0*/  @!P2 BRA `(.L_x_5) ;  /* 0x000000040014a947 */ /* 0x000fea0003800000 */
[----:B------:R-:W2:Y:S01]  /*0c00*/  LDC R10, c[0x0][0x3a0] ;  /* 0x0000e800ff0a7b82 */ /* 0x000ea20000000800 */
[----:B------:R-:W-:-:S04]  /*0c10*/  IADD3 R8, PT, PT, R5, -0x1, RZ ;  /* 0xffffffff05087810 */ /* 0x000fc80007ffe0ff */
[----:B------:R-:W-:Y:S02]  /*0c20*/  ISETP.GE.U32.AND P2, PT, R8, 0x3, PT ;  /* 0x000000030800780c */ /* 0x000fe40003f46070 */
[----:B--2---:R-:W-:-:S11]  /*0c30*/  LOP3.LUT P3, R24, R10, 0x3, RZ, 0xc0, !PT ;  /* 0x000000030a187812 */ /* 0x004fd6000786c0ff */
[----:B------:R-:W-:Y:S05]  /*0c40*/  @!P2 BRA `(.L_x_6) ;  /* 0x00000000007ca947 */ /* 0x000fea0003800000 */
[----:B------:R-:W2:Y:S01]  /*0c50*/  LDC R21, c[0x0][0x3a0] ;  /* 0x0000e800ff157b82 */ /* 0x000ea20000000800 */
[----:B------:R-:W-:-:S07]  /*0c60*/  IMAD.IADD R15, R6, 0x1, R11 ;  /* 0x00000001060f7824 */ /* 0x000fce00078e020b */
[----:B------:R-:W3:Y:S08]  /*0c70*/  LDC.64 R8, c[0x0][0x380] ;  /* 0x0000e000ff087b82 */ /* 0x000ef00000000a00 */
[----:B------:R-:W4:Y:S01]  /*0c80*/  LDC.64 R12, c[0x0][0x388] ;  /* 0x0000e200ff0c7b82 */ /* 0x000f220000000a00 */
[----:B--2---:R-:W-:Y:S02]  /*0c90*/  IMAD R17, R11, R21, R7 ;  /* 0x000000150b117224 */ /* 0x004fe400078e0207 */
[----:B---3--:R-:W-:-:S05]  /*0ca0*/  IMAD.WIDE R8, R15, 0x4, R8 ;  /* 0x000000040f087825 */ /* 0x008fca00078e0208 */
[----:B0-----:R-:W2:Y:S01]  /*0cb0*/  LDG.E R19, desc[UR6][R8.64] ;  /* 0x0000000608137981 */ /* 0x001ea2000c1e1900 */
[----:B----4-:R-:W-:-:S03]  /*0cc0*/  IMAD.WIDE R12, R17, 0x4, R12 ;  /* 0x00000004110c7825 */ /* 0x010fc600078e020c */
[----:B------:R-:W3:Y:S04]  /*0cd0*/  LDG.E R23, desc[UR6][R8.64+0x4] ;  /* 0x0000040608177981 */ /* 0x000ee8000c1e1900 */
[----:B------:R-:W2:Y:S01]  /*0ce0*/  LDG.E R22, desc[UR6][R12.64] ;  /* 0x000000060c167981 */ /* 0x000ea2000c1e1900 */
[----:B------:R-:W-:-:S03]  /*0cf0*/  IMAD.WIDE.U32 R14, R21, 0x4, R12 ;  /* 0x00000004150e7825 */ /* 0x000fc600078e000c */
[----:B------:R-:W4:Y:S04]  /*0d00*/  LDG.E R25, desc[UR6][R8.64+0x8] ;  /* 0x0000080608197981 */ /* 0x000f28000c1e1900 */
[----:B------:R-:W3:Y:S01]  /*0d10*/  LDG.E R26, desc[UR6][R14.64] ;  /* 0x000000060e1a7981 */ /* 0x000ee2000c1e1900 */
[----:B------:R-:W-:-:S03]  /*0d20*/  IMAD.WIDE.U32 R16, R21, 0x4, R14 ;  /* 0x0000000415107825 */ /* 0x000fc600078e000e */
[----:B------:R0:W5:Y:S04]  /*0d30*/  LDG.E R27, desc[UR6][R8.64+0xc] ;  /* 0x00000c06081b7981 */ /* 0x000168000c1e1900 */
[----:B------:R-:W4:Y:S01]  /*0d40*/  LDG.E R28, desc[UR6][R16.64] ;  /* 0x00000006101c7981 */ /* 0x000f22000c1e1900 */
[----:B------:R-:W-:-:S06]  /*0d50*/  IMAD.WIDE.U32 R20, R21, 0x4, R16 ;  /* 0x0000000415147825 */ /* 0x000fcc00078e0010 */
[----:B------:R-:W5:Y:S01]  /*0d60*/  LDG.E R20, desc[UR6][R20.64] ;  /* 0x0000000614147981 */ /* 0x000f62000c1e1900 */
[----:B-1----:R-:W-:Y:S02]  /*0d70*/  I2FP.F32.S32 R18, R18 ;  /* 0x0000001200127245 */ /* 0x002fe40000201400 */
[----:B------:R-:W-:-:S03]  /*0d80*/  IADD3 R11, PT, PT, R11, 0x4, RZ ;  /* 0x000000040b0b7810 */ /* 0x000fc60007ffe0ff */
[----:B--2---:R-:W-:-:S06]  /*0d90*/  FFMA R19, R19, R22, R18 ;  /* 0x0000001613137223 */ /* 0x004fcc0000000012 */
[----:B------:R-:W1:Y:S02]  /*0da0*/  F2I.TRUNC.NTZ R19, R19 ;  /* 0x0000001300137305 */ /* 0x000e64000020f100 */
[----:B-1----:R-:W-:-:S05]  /*0db0*/  I2FP.F32.S32 R12, R19 ;  /* 0x00000013000c7245 */ /* 0x002fca0000201400 */
[----:B---3--:R-:W-:-:S06]  /*0dc0*/  FFMA R12, R23, R26, R12 ;  /* 0x0000001a170c7223 */ /* 0x008fcc000000000c */
[----:B------:R-:W1:Y:S02]  /*0dd0*/  F2I.TRUNC.NTZ R12, R12 ;  /* 0x0000000c000c7305 */ /* 0x000e64000020f100 */
[----:B-1----:R-:W-:-:S05]  /*0de0*/  I2FP.F32.S32 R14, R12 ;  /* 0x0000000c000e7245 */ /* 0x002fca0000201400 */
[----:B----4-:R-:W-:-:S06]  /*0df0*/  FFMA R14, R25, R28, R14 ;  /* 0x0000001c190e7223 */ /* 0x010fcc000000000e */
[----:B------:R-:W0:Y:S02]  /*0e00*/  F2I.TRUNC.NTZ R14, R14 ;  /* 0x0000000e000e7305 */ /* 0x000e24000020f100 */
[----:B0-----:R-:W-:-:S05]  /*0e10*/  I2FP.F32.S32 R8, R14 ;  /* 0x0000000e00087245 */ /* 0x001fca0000201400 */
[----:B-----5:R-:W-:-:S04]  /*0e20*/  FFMA R8, R27, R20, R8 ;  /* 0x000000141b087223 */ /* 0x020fc80000000008 */
[----:B------:R2:W3:Y:S03]  /*0e30*/  F2I.TRUNC.NTZ R18, R8 ;  /* 0x0000000800127305 */ /* 0x0004e6000020f100 */
.L_x_6:
[----:B------:R-:W-:Y:S05]  /*0e40*/  @!P3 BRA `(.L_x_5) ;  /* 0x000000000080b947 */ /* 0x000fea0003800000 */
[----:B------:R-:W4:Y:S01]  /*0e50*/  LDC.64 R14, c[0x0][0x380] ;  /* 0x0000e000ff0e7b82 */ /* 0x000f220000000a00 */
[----:B------:R-:W-:-:S07]  /*0e60*/  ISETP.NE.AND P2, PT, R24, 0x1, PT ;  /* 0x000000011800780c */ /* 0x000fce0003f45270 */
[----:B------:R-:W5:Y:S06]  /*0e70*/  LDC.64 R16, c[0x0][0x388] ;  /* 0x0000e200ff107b82 */ /* 0x000f6c0000000a00 */
[----:B------:R-:W-:Y:S02]  /*0e80*/  @P2 IMAD.IADD R9, R6, 0x1, R11 ;  /* 0x0000000106092824 */ /* 0x000fe400078e020b */
[----:B------:R-:W-:Y:S02]  /*0e90*/  @P2 IMAD R13, R11, R10, R7 ;  /* 0x0000000a0b0d2224 */ /* 0x000fe400078e0207 */
[----:B----4-:R-:W-:Y:S01]  /*0ea0*/  @P2 IMAD.WIDE R14, R9, 0x4, R14 ;  /* 0x00000004090e2825 */ /* 0x010fe200078e020e */
[----:B------:R-:W-:Y:S01]  /*0eb0*/  LOP3.LUT R23, R10, 0x1, RZ, 0xc0, !PT ;  /* 0x000000010a177812 */ /* 0x000fe200078ec0ff */
[----:B--2---:R-:W2:Y:S03]  /*0ec0*/  LDC.64 R8, c[0x0][0x388] ;  /* 0x0000e200ff087b82 */ /* 0x004ea60000000a00 */
[----:B0-----:R-:W4:Y:S01]  /*0ed0*/  @P2 LDG.E R22, desc[UR6][R14.64] ;  /* 0x000000060e162981 */ /* 0x001f22000c1e1900 */
[----:B-----5:R-:W-:-:S04]  /*0ee0*/  @P2 IMAD.WIDE R16, R13, 0x4, R16 ;  /* 0x000000040d102825 */ /* 0x020fc800078e0210 */
[----:B------:R-:W0:Y:S01]  /*0ef0*/  LDC.64 R12, c[0x0][0x380] ;  /* 0x0000e000ff0c7b82 */ /* 0x000e220000000a00 */
[----:B------:R-:W4:Y:S01]  /*0f00*/  @P2 LDG.E R19, desc[UR6][R16.64] ;  /* 0x0000000610132981 */ /* 0x000f22000c1e1900 */
[----:B------:R-:W-:Y:S01]  /*0f10*/  @P2 IMAD.WIDE.U32 R20, R10, 0x4, R16 ;  /* 0x000000040a142825 */ /* 0x000fe200078e0010 */
[----:B------:R-:W-:Y:S02]  /*0f20*/  ISETP.NE.U32.AND P3, PT, R23, 0x1, PT ;  /* 0x000000011700780c */ /* 0x000fe40003f65070 */
[----:B------:R-:W5:Y:S04]  /*0f30*/  @P2 LDG.E R23, desc[UR6][R14.64+0x4] ;  /* 0x000004060e172981 */ /* 0x000f68000c1e1900 */
[----:B------:R-:W5:Y:S01]  /*0f40*/  @P2 LDG.E R20, desc[UR6][R20.64] ;  /* 0x0000000614142981 */ /* 0x000f62000c1e1900 */
[----:B------:R-:W-:-:S06]  /*0f50*/  @P2 IADD3 R11, PT, PT, R11, 0x2, RZ ;  /* 0x000000020b0b2810 */ /* 0x000fcc0007ffe0ff */
[----:B------:R-:W-:Y:S02]  /*0f60*/  @!P3 IMAD.IADD R25, R6, 0x1, R11 ;  /* 0x000000010619b824 */ /* 0x000fe400078e020b */
[----:B------:R-:W-:Y:S02]  /*0f70*/  @!P3 IMAD R11, R11, R10, R7 ;  /* 0x0000000a0b0bb224 */ /* 0x000fe400078e0207 */
[----:B0-----:R-:W-:-:S04]  /*0f80*/  @!P3 IMAD.WIDE R12, R25, 0x4, R12 ;  /* 0x00000004190cb825 */ /* 0x001fc800078e020c */
[----:B--2---:R-:W-:Y:S02]  /*0f90*/  @!P3 IMAD.WIDE R8, R11, 0x4, R8 ;  /* 0x000000040b08b825 */ /* 0x004fe400078e0208 */
[----:B------:R-:W2:Y:S04]  /*0fa0*/  @!P3 LDG.E R12, desc[UR6][R12.64] ;  /* 0x000000060c0cb981 */ /* 0x000ea8000c1e1900 */
[----:B------:R-:W2:Y:S01]  /*0fb0*/  @!P3 LDG.E R9, desc[UR6][R8.64] ;  /* 0x000000060809b981 */ /* 0x000ea2000c1e1900 */
[----:B-1-3--:R-:W-:-:S05]  /*0fc0*/  @P2 I2FP.F32.S32 R11, R18 ;  /* 0x00000012000b2245 */ /* 0x00afca0000201400 */
[----:B----4-:R-:W-:-:S06]  /*0fd0*/  @P2 FFMA R11, R22, R19, R11 ;  /* 0x00000013160b2223 */ /* 0x010fcc000000000b */
[----:B------:R-:W0:Y:S02]  /*0fe0*/  @P2 F2I.TRUNC.NTZ R11, R11 ;  /* 0x0000000b000b2305 */ /* 0x000e24000020f100 */
[----:B0-----:R-:W-:-:S05]  /*0ff0*/  @P2 I2FP.F32.S32 R10, R11 ;  /* 0x0000000b000a2245 */ /* 0x001fca0000201400 */
[----:B-----5:R-:W-:-:S04]  /*1000*/  @P2 FFMA R20, R23, R20, R10 ;  /* 0x0000001417142223 */ /* 0x020fc8000000000a */
[----:B------:R-:W0:Y:S02]  /*1010*/  @P2 F2I.TRUNC.NTZ R18, R20 ;  /* 0x0000001400122305 */ /* 0x000e24000020f100 */
[----:B0-----:R-:W-:-:S05]  /*1020*/  @!P3 I2FP.F32.S32 R15, R18 ;  /* 0x00000012000fb245 */ /* 0x001fca0000201400 */
[----:B--2---:R-:W-:-:S04]  /*1030*/  @!P3 FFMA R10, R12, R9, R15 ;  /* 0x000000090c0ab223 */ /* 0x004fc8000000000f */
[----:B------:R4:W0:Y:S03]  /*1040*/  @!P3 F2I.TRUNC.NTZ R18, R10 ;  /* 0x0000000a0012b305 */ /* 0x000826000020f100 */
.L_x_5:
[----:B--2---:R-:W2:Y:S01]  /*1050*/  LDC.64 R8, c[0x0][0x390] ;  /* 0x0000e400ff087b82 */ /* 0x004ea20000000a00 */
[----:B------:R-:W-:Y:S02]  /*1060*/  IADD3 R7, PT, PT, R6, R7, RZ ;  /* 0x0000000706077210 */ /* 0x000fe40007ffe0ff */
[----:B01-3--:R-:W-:-:S03]  /*1070*/  I2FP.F32.S32 R11, R18 ;  /* 0x00000012000b7245 */ /* 0x00bfc60000201400 */
[----:B--2---:R-:W-:-:S05]  /*1080*/  IMAD.WIDE R8, R7, 0x4, R8 ;  /* 0x0000000407087825 */ /* 0x004fca00078e0208 */
[----:B------:R1:W-:Y:S01]  /*1090*/  STG.E desc[UR6][R8.64], R11 ;  /* 0x0000000b08007986 */ /* 0x0003e2000c101906 */
[----:B------:R-:W-:Y:S05]  /*10a0*/  @P0 BRA `(.L_x_7) ;  /* 0xfffffff400b80947 */ /* 0x000fea000383ffff */
[----:B------:R-:W-:-:S06]  /*10b0*/  UIADD3 UR4, UPT, UPT, UR4, 0x1, URZ ;  /* 0x0000000104047890 */ /* 0x000fcc000fffe0ff */
[----:B------:R-:W-:-:S13]  /*10c0*/  ISETP.NE.AND P0, PT, R0, UR4, PT ;  /* 0x0000000400007c0c */ /* 0x000fda000bf05270 */
[----:B------:R-:W-:Y:S05]  /*10d0*/  @!P0 EXIT ;  /* 0x000000000000894d */ /* 0x000fea0003800000 */
[----:B------:R-:W-:Y:S05]  /*10e0*/  BRA `(.L_x_8) ;  /* 0xfffffff400987947 */ /* 0x000fea000383ffff */
.L_x_2:
[C---:B------:R-:W-:Y:S01]  /*10f0*/  LOP3.LUT R12, R2.reuse, 0x7, RZ, 0xc0, !PT ;  /* 0x00000007020c7812 */ /* 0x040fe200078ec0ff */
[----:B------:R-:W-:Y:S01]  /*1100*/  UMOV UR4, URZ ;  /* 0x000000ff00047c82 */ /* 0x000fe20008000000 */
[----:B------:R-:W-:-:S03]  /*1110*/  LOP3.LUT R14, R2, 0x3, RZ, 0xc0, !PT ;  /* 0x00000003020e7812 */ /* 0x000fc600078ec0ff */
[----:B------:R-:W-:-:S05]  /*1120*/  VIADD R5, R12, 0xffffffff ;  /* 0xffffffff0c057836 */ /* 0x000fca0000000000 */
[----:B------:R-:W-:Y:S02]  /*1130*/  ISETP.GE.U32.AND P1, PT, R5, 0x3, PT ;  /* 0x000000030500780c */ /* 0x000fe40003f26070 */
[----:B------:R-:W-:-:S11]  /*1140*/  LOP3.LUT R5, R2, 0x7ffffff8, RZ, 0xc0, !PT ;  /* 0x7ffffff802057812 */ /* 0x000fd600078ec0ff */
.L_x_13:
[----:B-1----:R-:W1:Y:S01]  /*1150*/  LDCU UR5, c[0x0][0x3a0] ;  /* 0x00007400ff0577ac */ /* 0x002e620008000800 */
[----:B------:R-:W-:Y:S01]  /*1160*/  ISETP.GE.U32.AND P2, PT, R2, 0x8, PT ;  /* 0x000000080200780c */ /* 0x000fe20003f46070 */
[----:B---3--:R-:W-:Y:S01]  /*1170*/  IMAD.MOV.U32 R8, RZ, RZ, RZ ;  /* 0x000000ffff087224 */ /* 0x008fe200078e00ff */
[----:B--2---:R-:W-:Y:S01]  /*1180*/  IADD3 R7, PT, PT, R3, UR4, RZ ;  /* 0x0000000403077c10 */ /* 0x004fe2000fffe0ff */
[----:B------:R-:W-:-:S06]  /*1190*/  UIADD3 UR4, UPT, UPT, UR4, 0x1, URZ ;  /* 0x0000000104047890 */ /* 0x000fcc000fffe0ff */
[----:B------:R-:W-:Y:S01]  /*11a0*/  ISETP.NE.AND P0, PT, R0, UR4, PT ;  /* 0x0000000400007c0c */ /* 0x000fe2000bf05270 */
[----:B-1----:R-:W-:-:S03]  /*11b0*/  IMAD R13, R7, UR5, R4 ;  /* 0x00000005070d7c24 */ /* 0x002fc6000f8e0204 */
[----:B------:R-:W-:Y:S09]  /*11c0*/  @!P2 BRA `(.L_x_9) ;  /* 0x000000000040a947 */ /* 0x000ff20003800000 */
[----:B------:R-:W1:Y:S01]  /*11d0*/  LDC.64 R8, c[0x0][0x390] ;  /* 0x0000e400ff087b82 */ /* 0x000e620000000a00 */
[----:B------:R-:W-:-:S05]  /*11e0*/  UMOV UR5, URZ ;  /* 0x000000ff00057c82 */ /* 0x000fca0008000000 */
.L_x_10:
[----:B--2---:R-:W-:Y:S01]  /*11f0*/  IADD3 R7, PT, PT, R13, UR5, RZ ;  /* 0x000000050d077c10 */ /* 0x004fe2000fffe0ff */
[----:B------:R-:W-:-:S04]  /*1200*/  UIADD3 UR5, UPT, UPT, UR5, 0x8, URZ ;  /* 0x0000000805057890 */ /* 0x000fc8000fffe0ff */
[----:B-1----:R-:W-:Y:S02]  /*1210*/  IMAD.WIDE R6, R7, 0x4, R8 ;  /* 0x0000000407067825 */ /* 0x002fe400078e0208 */
[----:B------:R-:W-:-:S03]  /*1220*/  ISETP.NE.AND P2, PT, R5, UR5, PT ;  /* 0x0000000505007c0c */ /* 0x000fc6000bf45270 */
[----:B0-----:R2:W-:Y:S04]  /*1230*/  STG.E desc[UR6][R6.64], RZ ;  /* 0x000000ff06007986 */ /* 0x0015e8000c101906 */
[----:B------:R2:W-:Y:S04]  /*1240*/  STG.E desc[UR6][R6.64+0x4], RZ ;  /* 0x000004ff06007986 */ /* 0x0005e8000c101906 */
[----:B------:R2:W-:Y:S04]  /*1250*/  STG.E desc[UR6][R6.64+0x8], RZ ;  /* 0x000008ff06007986 */ /* 0x0005e8000c101906 */
[----:B------:R2:W-:Y:S04]  /*1260*/  STG.E desc[UR6][R6.64+0xc], RZ ;  /* 0x00000cff06007986 */ /* 0x0005e8000c101906 */
[----:B------:R2:W-:Y:S04]  /*1270*/  STG.E desc[UR6][R6.64+0x10], RZ ;  /* 0x000010ff06007986 */ /* 0x0005e8000c101906 */
[----:B------:R2:W-:Y:S04]  /*1280*/  STG.E desc[UR6][R6.64+0x14], RZ ;  /* 0x000014ff06007986 */ /* 0x0005e8000c101906 */
[----:B------:R2:W-:Y:S04]  /*1290*/  STG.E desc[UR6][R6.64+0x18], RZ ;  /* 0x000018ff06007986 */ /* 0x0005e8000c101906 */
[----:B------:R2:W-:Y:S01]  /*12a0*/  STG.E desc[UR6][R6.64+0x1c], RZ ;  /* 0x00001cff06007986 */ /* 0x0005e2000c101906 */
[----:B------:R-:W-:Y:S05]  /*12b0*/  @P2 BRA `(.L_x_10) ;  /* 0xfffffffc00cc2947 */ /* 0x000fea000383ffff */
[----:B------:R-:W-:-:S07]  /*12c0*/  IMAD.MOV.U32 R8, RZ, RZ, R5 ;  /* 0x000000ffff087224 */ /* 0x000fce00078e0005 */
.L_x_9:
[----:B------:R-:W-:-:S13]  /*12d0*/  ISETP.NE.AND P2, PT, R12, RZ, PT ;  /* 0x000000ff0c00720c */ /* 0x000fda0003f45270 */
[----:B------:R-:W-:Y:S05]  /*12e0*/  @!P2 BRA `(.L_x_11) ;  /* 0x00000000005ca947 */ /* 0x000fea0003800000 */
[----:B------:R-:W-:Y:S01]  /*12f0*/  ISETP.NE.AND P2, PT, R14, RZ, PT ;  /* 0x000000ff0e00720c */ /* 0x000fe20003f45270 */
[----:B------:R-:W-:-:S12]  /*1300*/  @!P1 BRA `(.L_x_12) ;  /* 0x0000000000209947 */ /* 0x000fd80003800000 */
[----:B--2---:R-:W1:Y:S01]  /*1310*/  LDC.64 R6, c[0x0][0x390] ;  /* 0x0000e400ff067b82 */ /* 0x004e620000000a00 */
[----:B------:R-:W-:Y:S01]  /*1320*/  IADD3 R9, PT, PT, R13, R8, RZ ;  /* 0x000000080d097210 */ /* 0x000fe20007ffe0ff */
[----:B------:R-:W-:-:S04]  /*1330*/  VIADD R8, R8, 0x4 ;  /* 0x0000000408087836 */ /* 0x000fc80000000000 */
[----:B-1----:R-:W-:-:S05]  /*1340*/  IMAD.WIDE R6, R9, 0x4, R6 ;  /* 0x0000000409067825 */ /* 0x002fca00078e0206 */
[----:B0-----:R1:W-:Y:S04]  /*1350*/  STG.E desc[UR6][R6.64], RZ ;  /* 0x000000ff06007986 */ /* 0x0013e8000c101906 */
[----:B------:R1:W-:Y:S04]  /*1360*/  STG.E desc[UR6][R6.64+0x4], RZ ;  /* 0x000004ff06007986 */ /* 0x0003e8000c101906 */
[----:B------:R1:W-:Y:S04]  /*1370*/  STG.E desc[UR6][R6.64+0x8], RZ ;  /* 0x000008ff06007986 */ /* 0x0003e8000c101906 */
[----:B------:R1:W-:Y:S02]  /*1380*/  STG.E desc[UR6][R6.64+0xc], RZ ;  /* 0x00000cff06007986 */ /* 0x0003e4000c101906 */
.L_x_12:
[----:B------:R-:W-:Y:S05]  /*1390*/  @!P2 BRA `(.L_x_11) ;  /* 0x000000000030a947 */ /* 0x000fea0003800000 */
[----:B------:R-:W-:Y:S02]  /*13a0*/  ISETP.NE.AND P2, PT, R14, 0x1, PT ;  /* 0x000000010e00780c */ /* 0x000fe40003f45270 */
[----:B------:R-:W-:-:S11]  /*13b0*/  LOP3.LUT P3, RZ, R2, 0x1, RZ, 0xc0, !PT ;  /* 0x0000000102ff7812 */ /* 0x000fd6000786c0ff */
[----:B-12---:R-:W1:Y:S01]  /*13c0*/  @P2 LDC.64 R6, c[0x0][0x390] ;  /* 0x0000e400ff062b82 */ /* 0x006e620000000a00 */
[----:B------:R-:W-:Y:S01]  /*13d0*/  @P2 IADD3 R9, PT, PT, R13, R8, RZ ;  /* 0x000000080d092210 */ /* 0x000fe20007ffe0ff */
[----:B------:R-:W-:-:S05]  /*13e0*/  @P2 VIADD R8, R8, 0x2 ;  /* 0x0000000208082836 */ /* 0x000fca0000000000 */
[----:B------:R-:W-:Y:S01]  /*13f0*/  @P3 IADD3 R13, PT, PT, R13, R8, RZ ;  /* 0x000000080d0d3210 */ /* 0x000fe20007ffe0ff */
[----:B------:R-:W2:Y:S01]  /*1400*/  @P3 LDC.64 R10, c[0x0][0x390] ;  /* 0x0000e400ff0a3b82 */ /* 0x000ea20000000a00 */
[----:B-1----:R-:W-:-:S05]  /*1410*/  @P2 IMAD.WIDE R8, R9, 0x4, R6 ;  /* 0x0000000409082825 */ /* 0x002fca00078e0206 */
[----:B0-----:R3:W-:Y:S01]  /*1420*/  @P2 STG.E desc[UR6][R8.64], RZ ;  /* 0x000000ff08002986 */ /* 0x0017e2000c101906 */
[----:B--2---:R-:W-:-:S03]  /*1430*/  @P3 IMAD.WIDE R6, R13, 0x4, R10 ;  /* 0x000000040d063825 */ /* 0x004fc600078e020a */
[----:B------:R3:W-:Y:S04]  /*1440*/  @P2 STG.E desc[UR6][R8.64+0x4], RZ ;  /* 0x000004ff08002986 */ /* 0x0007e8000c101906 */
[----:B------:R3:W-:Y:S02]  /*1450*/  @P3 STG.E desc[UR6][R6.64], RZ ;  /* 0x000000ff06003986 */ /* 0x0007e4000c101906 */
.L_x_11:
[----:B------:R-:W-:Y:S05]  /*1460*/  @P0 BRA `(.L_x_13) ;  /* 0xfffffffc00380947 */ /* 0x000fea000383ffff */
[----:B0-----:R-:W-:Y:S05]  /*1470*/  EXIT ;  /* 0x000000000000794d */ /* 0x001fea0003800000 */
.L_x_14:
[----:B------:R-:W-:-:S00]  /*1480*/  BRA `(.L_x_14) ;  /* 0xfffffffc00fc7947 */ /* 0x000fc0000383ffff */
[----:B------:R-:W-:-:S00]  /*1490*/  NOP ;  /* 0x0000000000007918 */ /* 0x000fc00000000000 */
        /* <DEDUP_REMOVED lines=14> */
.L_x_23:


//--------------------- .text._Z6mm_gpuPfS_S_iii  --------------------------
	.section	.text._Z6mm_gpuPfS_S_iii,"ax",@progbits
	.align	128
        .global         _Z6mm_gpuPfS_S_iii
        .type           _Z6mm_gpuPfS_S_iii,@function
        .size           _Z6mm_gpuPfS_S_iii,(.L_x_24 - _Z6mm_gpuPfS_S_iii)
        .other          _Z6mm_gpuPfS_S_iii,@"STO_CUDA_ENTRY STV_DEFAULT"
_Z6mm_gpuPfS_S_iii:
.text._Z6mm_gpuPfS_S_iii:
[----:B------:R-:W-:Y:S08]  /*0000*/  LDC R1, c[0x0][0x37c] ;  /* 0x0000df00ff017b82 */ /* 0x000ff00000000800 */
[----:B------:R-:W0:Y:S01]  /*0010*/  LDC.64 R4, c[0x0][0x398] ;  /* 0x0000e600ff047b82 */ /* 0x000e220000000a00 */
[----:B------:R-:W0:Y:S01]  /*0020*/  LDCU UR4, c[0x0][0x3a0] ;  /* 0x00007400ff0477ac */ /* 0x000e220008000800 */
[----:B------:R-:W1:Y:S01]  /*0030*/  S2R R7, SR_TID.Y ;  /* 0x0000000000077919 */ /* 0x000e620000002200 */
[----:B------:R-:W-:Y:S01]  /*0040*/  HFMA2 R0, -RZ, RZ, 0, 5.9604644775390625e-08 ;  /* 0x00000001ff007431 */ /* 0x000fe200000001ff */
[----:B------:R-:W2:Y:S01]  /*0050*/  S2R R6, SR_TID.X ;  /* 0x0000000000067919 */ /* 0x000ea20000002100 */
[----:B0-----:R-:W-:-:S05]  /*0060*/  IMAD R5, R5, UR4, RZ ;  /* 0x0000000405057c24 */ /* 0x001fca000f8e02ff */
[----:B------:R-:W-:-:S13]  /*0070*/  ISETP.GE.AND P0, PT, R5, R4, PT ;  /* 0x000000040500720c */ /* 0x000fda0003f06270 */
[----:B-12---:R-:W-:Y:S05]  /*0080*/  @P0 BRA `(.L_x_15) ;  /* 0x0000000000680947 */ /* 0x006fea0003800000 */
[-C--:B------:R-:W-:Y:S02]  /*0090*/  IABS R9, R5.reuse ;  /* 0x0000000500097213 */ /* 0x080fe40000000000 */
[----:B------:R-:W-:Y:S02]  /*00a0*/  IABS R10, R4 ;  /* 0x00000004000a7213 */ /* 0x000fe40000000000 */
[----:B------:R-:W0:Y:S01]  /*00b0*/  I2F.RP R0, R9 ;  /* 0x0000000900007306 */ /* 0x000e220000209400 */
[----:B------:R-:W-:-:S07]  /*00c0*/  IABS R12, R5 ;  /* 0x00000005000c7213 */ /* 0x000fce0000000000 */
[----:B0-----:R-:W0:Y:S02]  /*00d0*/  MUFU.RCP R0, R0 ;  /* 0x0000000000007308 */ /* 0x001e240000001000 */
[----:B0-----:R-:W-:Y:S02]  /*00e0*/  VIADD R2, R0, 0xffffffe ;  /* 0x0ffffffe00027836 */ /* 0x001fe40000000000 */
[----:B------:R-:W-:-:S04]  /*00f0*/  IMAD.MOV R0, RZ, RZ, -R12 ;  /* 0x000000ffff007224 */ /* 0x000fc800078e0a0c */
[----:B------:R0:W1:Y:S02]  /*0100*/  F2I.FTZ.U32.TRUNC.NTZ R3, R2 ;  /* 0x0000000200037305 */ /* 0x000064000021f000 */
[----:B0-----:R-:W-:Y:S02]  /*0110*/  MOV R2, RZ ;  /* 0x000000ff00027202 */ /* 0x001fe40000000f00 */
[----:B-1----:R-:W-:-:S05]  /*0120*/  IADD3 R8, PT, PT, RZ, -R3, RZ ;  /* 0x80000003ff087210 */ /* 0x002fca0007ffe0ff */
[----:B------:R-:W-:Y:S02]  /*0130*/  IMAD R11, R8, R9, RZ ;  /* 0x00000009080b7224 */ /* 0x000fe400078e02ff */
[----:B------:R-:W-:Y:S02]  /*0140*/  IMAD.MOV.U32 R8, RZ, RZ, R10 ;  /* 0x000000ffff087224 */ /* 0x000fe400078e000a */
[----:B------:R-:W-:-:S06]  /*0150*/  IMAD.HI.U32 R3, R3, R11, R2 ;  /* 0x0000000b03037227 */ /* 0x000fcc00078e0002 */
[----:B------:R-:W-:-:S04]  /*0160*/  IMAD.HI.U32 R3, R3, R8, RZ ;  /* 0x0000000803037227 */ /* 0x000fc800078e00ff */
[----:B------:R-:W-:-:S05]  /*0170*/  IMAD R0, R3, R0, R8 ;  /* 0x0000000003007224 */ /* 0x000fca00078e0208 */
[----:B------:R-:W-:-:S13]  /*0180*/  ISETP.GT.U32.AND P1, PT, R9, R0, PT ;  /* 0x000000000900720c */ /* 0x000fda0003f24070 */
[-C--:B------:R-:W-:Y:S01]  /*0190*/  @!P1 IADD3 R0, PT, PT, R0, -R9.reuse, RZ ;  /* 0x8000000900009210 */ /* 0x080fe20007ffe0ff */
[----:B------:R-:W-:Y:S01]  /*01a0*/  @!P1 VIADD R3, R3, 0x1 ;  /* 0x0000000103039836 */ /* 0x000fe20000000000 */
[C---:B------:R-:W-:Y:S02]  /*01b0*/  ISETP.NE.AND P1, PT, R5.reuse, RZ, PT ;  /* 0x000000ff0500720c */ /* 0x040fe40003f25270 */
[----:B------:R-:W-:Y:S02]  /*01c0*/  ISETP.GE.U32.AND P0, PT, R0, R9, PT ;  /* 0x000000090000720c */ /* 0x000fe40003f06070 */
[----:B------:R-:W-:-:S04]  /*01d0*/  LOP3.LUT R0, R5, R4, RZ, 0x3c, !PT ;  /* 0x0000000405007212 */ /* 0x000fc800078e3cff */
[----:B------:R-:W-:-:S07]  /*01e0*/  ISETP.GE.AND P2, PT, R0, RZ, PT ;  /* 0x000000ff0000720c */ /* 0x000fce0003f46270 */
[----:B------:R-:W-:-:S05]  /*01f0*/  @P0 IADD3 R3, PT, PT, R3, 0x1, RZ ;  /* 0x0000000103030810 */ /* 0x000fca0007ffe0ff */
[----:B------:R-:W-:-:S05]  /*0200*/  IMAD.MOV.U32 R0, RZ, RZ, R3 ;  /* 0x000000ffff007224 */ /* 0x000fca00078e0003 */
[----:B------:R-:W-:Y:S02]  /*0210*/  @!P2 IADD3 R0, PT, PT, -R0, RZ, RZ ;  /* 0x000000ff0000a210 */ /* 0x000fe40007ffe1ff */
[----:B------:R-:W-:-:S07]  /*0220*/  @!P1 LOP3.LUT R0, RZ, R5, RZ, 0x33, !PT ;  /* 0x00000005ff009212 */ /* 0x000fce00078e33ff */
.L_x_15:
[----:B------:R-:W0:Y:S01]  /*0230*/  LDC R2, c[0x0][0x364] ;  /* 0x0000d900ff027b82 */ /* 0x000e220000000800 */
[----:B------:R-:W-:-:S07]  /*0240*/  ISETP.GE.AND P0, PT, R0, 0x1, PT ;  /* 0x000000010000780c */ /* 0x000fce0003f06270 */
[----:B------:R-:W1:Y:S08]  /*0250*/  LDC R5, c[0x0][0x360] ;  /* 0x0000d800ff057b82 */ /* 0x000e700000000800 */
[----:B------:R-:W0:Y:S08]  /*0260*/  S2UR UR4, SR_CTAID.Y ;  /* 0x00000000000479c3 */ /* 0x000e300000002600 */
[----:B------:R-:W1:Y:S01]  /*0270*/  S2UR UR5, SR_CTAID.X ;  /* 0x00000000000579c3 */ /* 0x000e620000002500 */
[----:B0-----:R-:W-:-:S02]  /*0280*/  IMAD R2, R2, UR4, R7 ;  /* 0x0000000402027c24 */ /* 0x001fc4000f8e0207 */
[----:B-1----:R-:W-:-:S05]  /*0290*/  IMAD R5, R5, UR5, R6 ;  /* 0x0000000505057c24 */ /* 0x002fca000f8e0206 */
[----:B------:R-:W-:-:S04]  /*02a0*/  VIMNMX R3, PT, PT, R2, R5, !PT ;  /* 0x0000000502037248 */ /* 0x000fc80007fe0100 */
[----:B------:R-:W-:-:S13]  /*02b0*/  ISETP.GE.OR P0, PT, R3, R4, !P0 ;  /* 0x000000040300720c */ /* 0x000fda0004706670 */
[----:B------:R-:W-:Y:S05]  /*02c0*/  @P0 EXIT ;  /* 0x000000000000094d */ /* 0x000fea0003800000 */
[C---:B------:R-:W-:Y:S01]  /*02d0*/  VIADD R2, R4.reuse, 0xffffffff ;  /* 0xffffffff04027836 */ /* 0x040fe20000000000 */
[----:B------:R-:W-:Y:S01]  /*02e0*/  LOP3.LUT R3, R4, 0x7, RZ, 0xc0, !PT ;  /* 0x0000000704037812 */ /* 0x000fe200078ec0ff */
[----:B------:R-:W-:Y:S01]  /*02f0*/  IMAD R5, R5, R0, RZ ;  /* 0x0000000005057224 */ /* 0x000fe200078e02ff */
[----:B------:R-:W0:Y:S02]  /*0300*/  LDCU.64 UR6, c[0x0][0x358] ;  /* 0x00006b00ff0677ac */ /* 0x000e240008000a00 */
[----:B------:R-:W-:Y:S02]  /*0310*/  ISETP.GE.U32.AND P0, PT, R2, 0x7, PT ;  /* 0x000000070200780c */ /* 0x000fe40003f06070 */
[C---:B------:R-:W-:Y:S01]  /*0320*/  LOP3.LUT R2, R4.reuse, 0x7ffffff8, RZ, 0xc0, !PT ;  /* 0x7ffffff804027812 */ /* 0x040fe200078ec0ff */
[----:B------:R-:W-:Y:S01]  /*0330*/  UMOV UR4, URZ ;  /* 0x000000ff00047c82 */ /* 0x000fe20008000000 */
[----:B------:R-:W-:Y:S02]  /*0340*/  LOP3.LUT R4, R4, 0x3, RZ, 0xc0, !PT ;  /* 0x0000000304047812 */ /* 0x000fe400078ec0ff */
[----:B------:R-:W-:-:S07]  /*0350*/  IADD3 R6, PT, PT, -R2, RZ, RZ ;  /* 0x000000ff02067210 */ /* 0x000fce0007ffe1ff */
.L_x_21:
[----:B-1----:R-:W1:Y:S01]  /*0360*/  S2R R8, SR_TID.Y ;  /* 0x0000000000087919 */ /* 0x002e620000002200 */
[----:B------:R-:W1:Y:S01]  /*0370*/  S2UR UR5, SR_CTAID.Y ;  /* 0x00000000000579c3 */ /* 0x000e620000002600 */
[----:B------:R-:W2:Y:S07]  /*0380*/  LDCU UR8, c[0x0][0x398] ;  /* 0x00007300ff0877ac */ /* 0x000eae0008000800 */
[----:B------:R-:W1:Y:S02]  /*0390*/  LDC R7, c[0x0][0x364] ;  /* 0x0000d900ff077b82 */ /* 0x000e640000000800 */
[----:B-1----:R-:W-:Y:S01]  /*03a0*/  IMAD R7, R7, UR5, R8 ;  /* 0x0000000507077c24 */ /* 0x002fe2000f8e0208 */
[----:B------:R-:W-:-:S03]  /*03b0*/  UMOV UR5, URZ ;  /* 0x000000ff00057c82 */ /* 0x000fc60008000000 */
[----:B------:R-:W-:Y:S01]  /*03c0*/  IMAD R7, R7, R0, UR4 ;  /* 0x0000000407077e24 */ /* 0x000fe2000f8e0200 */
[----:B------:R-:W-:-:S03]  /*03d0*/  UIADD3 UR4, UPT, UPT, UR4, 0x1, URZ ;  /* 0x0000000104047890 */ /* 0x000fc6000fffe0ff */
[----:B--2---:R-:W-:-:S03]  /*03e0*/  IMAD R7, R7, UR8, RZ ;  /* 0x0000000807077c24 */ /* 0x004fc6000f8e02ff */
[----:B------:R-:W-:-:S13]  /*03f0*/  ISETP.NE.AND P1, PT, R0, UR4, PT ;  /* 0x0000000400007c0c */ /* 0x000fda000bf25270 */
.L_x_20:
[----:B-1----:R-:W-:Y:S01]  /*0400*/  VIADD R8, R5, UR5 ;  /* 0x0000000505087c36 */ /* 0x002fe20008000000 */
[----:B------:R-:W-:Y:S01]  /*0410*/  UIADD3 UR5, UPT, UPT, UR5, 0x1, URZ ;  /* 0x0000000105057890 */ /* 0x000fe2000fffe0ff */
[----:B------:R-:W-:Y:S01]  /*0420*/  HFMA2 R18, -RZ, RZ, 0, 0 ;  /* 0x00000000ff127431 */ /* 0x000fe200000001ff */
[----:B------:R-:W-:-:S04]  /*0430*/  MOV R9, RZ ;  /* 0x000000ff00097202 */ /* 0x000fc80000000f00 */
[----:B------:R-:W-:Y:S01]  /*0440*/  ISETP.NE.AND P2, PT, R0, UR5, PT ;  /* 0x0000000500007c0c */ /* 0x000fe2000bf45270 */
[----:B------:R-:W-:-:S12]  /*0450*/  @!P0 BRA `(.L_x_16) ;  /* 0x0000000000f88947 */ /* 0x000fd80003800000 */
[----:B------:R-:W-:Y:S01]  /*0460*/  IMAD.MOV.U32 R18, RZ, RZ, RZ ;  /* 0x000000ffff127224 */ /* 0x000fe200078e00ff */
[----:B------:R-:W-:Y:S01]  /*0470*/  MOV R11, R7 ;  /* 0x00000007000b7202 */ /* 0x000fe20000000f00 */
[----:B------:R-:W-:Y:S01]  /*0480*/  IMAD.MOV.U32 R10, RZ, RZ, R6 ;  /* 0x000000ffff0a7224 */ /* 0x000fe200078e0006 */
[----:B------:R-:W-:-:S07]  /*0490*/  MOV R9, R8 ;  /* 0x0000000800097202 */ /* 0x000fce0000000f00 */
.L_x_17:
[----:B-1----:R-:W1:Y:S08]  /*04a0*/  LDC.64 R14, c[0x0][0x380] ;  /* 0x0000e000ff0e7b82 */ /* 0x002e700000000a00 */
[----:B------:R-:W2:Y:S08]  /*04b0*/  LDC.64 R16, c[0x0][0x388] ;  /* 0x0000e200ff107b82 */ /* 0x000eb00000000a00 */
[----:B------:R-:W3:Y:S01]  /*04c0*/  LDC R12, c[0x0][0x398] ;  /* 0x0000e600ff0c7b82 */ /* 0x000ee20000000800 */
[----:B-1----:R-:W-:-:S05]  /*04d0*/  IMAD.WIDE R14, R11, 0x4, R14 ;  /* 0x000000040b0e7825 */ /* 0x002fca00078e020e */
[----:B0-----:R-:W4:Y:S01]  /*04e0*/  LDG.E R26, desc[UR6][R14.64] ;  /* 0x000000060e1a7981 */ /* 0x001f22000c1e1900 */
[----:B--2---:R-:W-:-:S03]  /*04f0*/  IMAD.WIDE R16, R9, 0x4, R16 ;  /* 0x0000000409107825 */ /* 0x004fc600078e0210 */
[----:B------:R-:W2:Y:S04]  /*0500*/  LDG.E R27, desc[UR6][R14.64+0x4] ;  /* 0x000004060e1b7981 */ /* 0x000ea8000c1e1900 */
[----:B------:R-:W4:Y:S01]  /*0510*/  LDG.E R25, desc[UR6][R16.64] ;  /* 0x0000000610197981 */ /* 0x000f22000c1e1900 */
[----:B---3--:R-:W-:-:S03]  /*0520*/  IMAD.WIDE R20, R12, 0x4, R16 ;  /* 0x000000040c147825 */ /* 0x008fc600078e0210 */
[----:B------:R-:W3:Y:S04]  /*0530*/  LDG.E R24, desc[UR6][R14.64+0x8] ;  /* 0x000008060e187981 */ /* 0x000ee8000c1e1900 */
[----:B------:R0:W2:Y:S04]  /*0540*/  LDG.E R28, desc[UR6][R20.64] ;  /* 0x00000006141c7981 */ /* 0x0000a8000c1e1900 */
[----:B------:R-:W5:Y:S01]  /*0550*/  LDG.E R22, desc[UR6][R14.64+0xc] ;  /* 0x00000c060e167981 */ /* 0x000f62000c1e1900 */
[----:B0-----:R-:W-:-:S05]  /*0560*/  IMAD.WIDE R20, R12, 0x4, R20 ;  /* 0x000000040c147825 */ /* 0x001fca00078e0214 */
[----:B------:R0:W3:Y:S01]  /*0570*/  LDG.E R13, desc[UR6][R20.64] ;  /* 0x00000006140d7981 */ /* 0x0000e2000c1e1900 */
[----:B------:R-:W-:-:S05]  /*0580*/  IMAD.WIDE R16, R12, 0x4, R20 ;  /* 0x000000040c107825 */ /* 0x000fca00078e0214 */
[----:B------:R1:W5:Y:S01]  /*0590*/  LDG.E R23, desc[UR6][R16.64] ;  /* 0x0000000610177981 */ /* 0x000362000c1e1900 */
[----:B------:R-:W-:Y:S01]  /*05a0*/  I2FP.F32.S32 R29, R18 ;  /* 0x00000012001d7245 */ /* 0x000fe20000201400 */
[----:B------:R-:W-:-:S04]  /*05b0*/  IMAD.WIDE R18, R12, 0x4, R16 ;  /* 0x000000040c127825 */ /* 0x000fc800078e0210 */
[----:B0-----:R-:W-:-:S04]  /*05c0*/  IMAD.WIDE R20, R12, 0x4, R18 ;  /* 0x000000040c147825 */ /* 0x001fc800078e0212 */
[----:B----4-:R-:W-:Y:S02]  /*05d0*/  FFMA R29, R26, R25, R29 ;  /* 0x000000191a1d7223 */ /* 0x010fe4000000001d */
[----:B------:R-:W4:Y:S04]  /*05e0*/  LDG.E R25, desc[UR6][R14.64+0x10] ;  /* 0x000010060e197981 */ /* 0x000f28000c1e1900 */
[----:B------:R0:W4:Y:S01]  /*05f0*/  LDG.E R26, desc[UR6][R18.64] ;  /* 0x00000006121a7981 */ /* 0x000122000c1e1900 */
[----:B------:R-:W1:Y:S02]  /*0600*/  F2I.TRUNC.NTZ R29, R29 ;  /* 0x0000001d001d7305 */ /* 0x000e64000020f100 */
[----:B-1----:R-:W-:Y:S02]  /*0610*/  I2FP.F32.S32 R16, R29 ;  /* 0x0000001d00107245 */ /* 0x002fe40000201400 */
[----:B------:R-:W4:Y:S03]  /*0620*/  LDG.E R29, desc[UR6][R20.64] ;  /* 0x00000006141d7981 */ /* 0x000f26000c1e1900 */
[----:B--2---:R-:W-:-:S02]  /*0630*/  FFMA R27, R27, R28, R16 ;  /* 0x0000001c1b1b7223 */ /* 0x004fc40000000010 */
[----:B------:R-:W2:Y:S01]  /*0640*/  LDG.E R28, desc[UR6][R14.64+0x14] ;  /* 0x000014060e1c7981 */ /* 0x000ea2000c1e1900 */
[----:B------:R-:W-:-:S03]  /*0650*/  IMAD.WIDE R16, R12, 0x4, R20 ;  /* 0x000000040c107825 */ /* 0x000fc600078e0214 */
[----:B------:R-:W2:Y:S04]  /*0660*/  LDG.E R20, desc[UR6][R14.64+0x18] ;  /* 0x000018060e147981 */ /* 0x000ea8000c1e1900 */
[----:B------:R1:W2:Y:S04]  /*0670*/  LDG.E R21, desc[UR6][R14.64+0x1c] ;  /* 0x00001c060e157981 */ /* 0x0002a8000c1e1900 */
[----:B------:R4:W2:Y:S01]  /*0680*/  LDG.E R15, desc[UR6][R16.64] ;  /* 0x00000006100f7981 */ /* 0x0008a2000c1e1900 */
[----:B0-----:R-:W-:-:S06]  /*0690*/  IMAD.WIDE R18, R12, 0x4, R16 ;  /* 0x000000040c127825 */ /* 0x001fcc00078e0210 */
[----:B------:R0:W2:Y:S01]  /*06a0*/  LDG.E R18, desc[UR6][R18.64] ;  /* 0x0000000612127981 */ /* 0x0000a2000c1e1900 */
[----:B------:R-:W3:Y:S02]  /*06b0*/  F2I.TRUNC.NTZ R27, R27 ;  /* 0x0000001b001b7305 */ /* 0x000ee4000020f100 */
[----:B---3--:R-:W-:-:S05]  /*06c0*/  I2FP.F32.S32 R27, R27 ;  /* 0x0000001b001b7245 */ /* 0x008fca0000201400 */
[----:B------:R-:W-:-:S06]  /*06d0*/  FFMA R13, R24, R13, R27 ;  /* 0x0000000d180d7223 */ /* 0x000fcc000000001b */
[----:B------:R-:W3:Y:S02]  /*06e0*/  F2I.TRUNC.NTZ R13, R13 ;  /* 0x0000000d000d7305 */ /* 0x000ee4000020f100 */
[----:B---3--:R-:W-:-:S05]  /*06f0*/  I2FP.F32.S32 R24, R13 ;  /* 0x0000000d00187245 */ /* 0x008fca0000201400 */
[----:B-----5:R-:W-:-:S06]  /*0700*/  FFMA R22, R22, R23, R24 ;  /* 0x0000001716167223 */ /* 0x020fcc0000000018 */
[----:B------:R-:W1:Y:S02]  /*0710*/  F2I.TRUNC.NTZ R22, R22 ;  /* 0x0000001600167305 */ /* 0x000e64000020f100 */
[----:B-1----:R-:W-:Y:S02]  /*0720*/  I2FP.F32.S32 R14, R22 ;  /* 0x00000016000e7245 */ /* 0x002fe40000201400 */
[----:B------:R-:W-:-:S04]  /*0730*/  IADD3 R10, PT, PT, R10, 0x8, RZ ;  /* 0x000000080a0a7810 */ /* 0x000fc80007ffe0ff */
[----:B------:R-:W-:Y:S01]  /*0740*/  ISETP.NE.AND P3, PT, R10, RZ, PT ;  /* 0x000000ff0a00720c */ /* 0x000fe20003f65270 */
[----:B------:R-:W-:Y:S01]  /*0750*/  VIADD R11, R11, 0x8 ;  /* 0x000000080b0b7836 */ /* 0x000fe20000000000 */
[----:B------:R-:W-:Y:S01]  /*0760*/  LEA R9, R12, R9, 0x3 ;  /* 0x000000090c097211 */ /* 0x000fe200078e18ff */
[----:B----4-:R-:W-:-:S06]  /*0770*/  FFMA R14, R25, R26, R14 ;  /* 0x0000001a190e7223 */ /* 0x010fcc000000000e */
        /* <DEDUP_REMOVED lines=11> */
[----:B------:R-:W-:-:S07]  /*0830*/  MOV R9, R2 ;  /* 0x0000000200097202 */ /* 0x000fce0000000f00 */
.L_x_16:
[----:B------:R-:W-:-:S13]  /*0840*/  ISETP.NE.AND P3, PT, R3, RZ, PT ;  /* 0x000000ff0300720c */ /* 0x000fda0003f65270 */
[----:B------:R-:W-:Y:S05]  /*0850*/  @!P3 BRA `(.L_x_18) ;  /* 0x000000040014b947 */ /* 0x000fea0003800000 */
[----:B------:R-:W-:Y:S02]  /*0860*/  IADD3 R10, PT, PT, R3, -0x1, RZ ;  /* 0xffffffff030a7810 */ /* 0x000fe40007ffe0ff */
[----:B------:R-:W-:Y:S02]  /*0870*/  ISETP.NE.AND P4, PT, R4, RZ, PT ;  /* 0x000000ff0400720c */ /* 0x000fe40003f85270 */
[----:B------:R-:W-:-:S13]  /*0880*/  ISETP.GE.U32.AND P3, PT, R10, 0x3, PT ;  /* 0x000000030a00780c */ /* 0x000fda0003f66070 */
        /* <DEDUP_REMOVED lines=11> */
[----:B------:R-:W-:-:S03]  /*0940*/  IMAD.WIDE R12, R17, 0x4, R20 ;  /* 0x00000004110c7825 */ /* 0x000fc600078e0214 */
[----:B------:R-:W4:Y:S04]  /*0950*/  LDG.E R23, desc[UR6][R10.64+0x8] ;  /* 0x000008060a177981 */ /* 0x000f28000c1e1900 */
[----:B------:R-:W3:Y:S01]  /*0960*/  LDG.E R22, desc[UR6][R12.64] ;  /* 0x000000060c167981 */ /* 0x000ee2000c1e1900 */
[----:B------:R-:W-:-:S03]  /*0970*/  IMAD.WIDE R14, R17, 0x4, R12 ;  /* 0x00000004110e7825 */ /* 0x000fc600078e020c */
[----:B------:R0:W5:Y:S04]  /*0980*/  LDG.E R27, desc[UR6][R10.64+0xc] ;  /* 0x00000c060a1b7981 */ /* 0x000168000c1e1900 */
[----:B------:R-:W4:Y:S01]  /*0990*/  LDG.E R24, desc[UR6][R14.64] ;  /* 0x000000060e187981 */ /* 0x000f22000c1e1900 */
[----:B------:R-:W-:-:S06]  /*09a0*/  IMAD.WIDE R16, R17, 0x4, R14 ;  /* 0x0000000411107825 */ /* 0x000fcc00078e020e */
        /* <DEDUP_REMOVED lines=14> */
.L_x_19:
[----:B------:R-:W-:Y:S05]  /*0a90*/  @!P4 BRA `(.L_x_18) ;  /* 0x000000000084c947 */ /* 0x000fea0003800000 */
[----:B------:R-:W4:Y:S01]  /*0aa0*/  LDC R23, c[0x0][0x398] ;  /* 0x0000e600ff177b82 */ /* 0x000f220000000800 */
[----:B------:R-:W-:-:S07]  /*0ab0*/  ISETP.NE.AND P3, PT, R4, 0x1, PT ;  /* 0x000000010400780c */ /* 0x000fce0003f65270 */
[----:B------:R-:W5:Y:S06]  /*0ac0*/  LDC.64 R14, c[0x0][0x380] ;  /* 0x0000e000ff0e7b82 */ /* 0x000f6c0000000a00 */
[----:B------:R-:W-:Y:S02]  /*0ad0*/  @P3 IADD3 R11, PT, PT, R7, R9, RZ ;  /* 0x00000009070b3210 */ /* 0x000fe40007ffe0ff */
[----:B------:R-:W1:Y:S01]  /*0ae0*/  LDC.64 R16, c[0x0][0x388] ;  /* 0x0000e200ff107b82 */ /* 0x000e620000000a00 */
[----:B----4-:R-:W-:Y:S02]  /*0af0*/  @P3 IMAD R13, R9, R23, R8 ;  /* 0x00000017090d3224 */ /* 0x010fe400078e0208 */
[----:B-----5:R-:W-:-:S05]  /*0b00*/  @P3 IMAD.WIDE R14, R11, 0x4, R14 ;  /* 0x000000040b0e3825 */ /* 0x020fca00078e020e */
[----:B--2---:R-:W2:Y:S01]  /*0b10*/  LDC.64 R10, c[0x0][0x388] ;  /* 0x0000e200ff0a7b82 */ /* 0x004ea20000000a00 */
[----:B0-----:R-:W4:Y:S01]  /*0b20*/  @P3 LDG.E R22, desc[UR6][R14.64] ;  /* 0x000000060e163981 */ /* 0x001f22000c1e1900 */
[----:B-1----:R-:W-:Y:S01]  /*0b30*/  @P3 IMAD.WIDE R16, R13, 0x4, R16 ;  /* 0x000000040d103825 */ /* 0x002fe200078e0210 */
[----:B------:R-:W-:-:S05]  /*0b40*/  LOP3.LUT R25, R23, 0x1, RZ, 0xc0, !PT ;  /* 0x0000000117197812 */ /* 0x000fca00078ec0ff */
[----:B------:R-:W0:Y:S01]  /*0b50*/  LDC.64 R12, c[0x0][0x380] ;  /* 0x0000e000ff0c7b82 */ /* 0x000e220000000a00 */
[----:B------:R-:W5:Y:S04]  /*0b60*/  @P3 LDG.E R24, desc[UR6][R14.64+0x4] ;  /* 0x000004060e183981 */ /* 0x000f68000c1e1900 */
[----:B------:R-:W4:Y:S01]  /*0b70*/  @P3 LDG.E R19, desc[UR6][R16.64] ;  /* 0x0000000610133981 */ /* 0x000f22000c1e1900 */
[----:B------:R-:W-:Y:S01]  /*0b80*/  @P3 IMAD.WIDE R20, R23, 0x4, R16 ;  /* 0x0000000417143825 */ /* 0x000fe200078e0210 */
[----:B------:R-:W-:-:S05]  /*0b90*/  ISETP.NE.U32.AND P4, PT, R25, 0x1, PT ;  /* 0x000000011900780c */ /* 0x000fca0003f85070 */
[----:B------:R-:W5:Y:S01]  /*0ba0*/  @P3 LDG.E R21, desc[UR6][R20.64] ;  /* 0x0000000614153981 */ /* 0x000f62000c1e1900 */
[----:B------:R-:W-:-:S07]  /*0bb0*/  @P3 VIADD R9, R9, 0x2 ;  /* 0x0000000209093836 */ /* 0x000fce0000000000 */
[----:B------:R-:W-:Y:S01]  /*0bc0*/  @!P4 IADD3 R25, PT, PT, R7, R9, RZ ;  /* 0x000000090719c210 */ /* 0x000fe20007ffe0ff */
[----:B------:R-:W-:-:S04]  /*0bd0*/  @!P4 IMAD R23, R9, R23, R8 ;  /* 0x000000170917c224 */ /* 0x000fc800078e0208 */
[----:B0-----:R-:W-:-:S04]  /*0be0*/  @!P4 IMAD.WIDE R12, R25, 0x4, R12 ;  /* 0x00000004190cc825 */ /* 0x001fc800078e020c */
[----:B--2---:R-:W-:Y:S02]  /*0bf0*/  @!P4 IMAD.WIDE R10, R23, 0x4, R10 ;  /* 0x00000004170ac825 */ /* 0x004fe400078e020a */
[----:B------:R-:W2:Y:S04]  /*0c00*/  @!P4 LDG.E R12, desc[UR6][R12.64] ;  /* 0x000000060c0cc981 */ /* 0x000ea8000c1e1900 */
[----:B------:R-:W2:Y:S01]  /*0c10*/  @!P4 LDG.E R11, desc[UR6][R10.64] ;  /* 0x000000060a0bc981 */ /* 0x000ea2000c1e1900 */
[----:B---3--:R-:W-:-:S05]  /*0c20*/  @P3 I2FP.F32.S32 R9, R18 ;  /* 0x0000001200093245 */ /* 0x008fca0000201400 */
        /* <DEDUP_REMOVED lines=8> */
.L_x_18:
[----:B--2---:R-:W2:Y:S01]  /*0cb0*/  LDC.64 R10, c[0x0][0x390] ;  /* 0x0000e400ff0a7b82 */ /* 0x004ea20000000a00 */
[----:B----4-:R-:W-:Y:S02]  /*0cc0*/  IADD3 R9, PT, PT, R7, R8, RZ ;  /* 0x0000000807097210 */ /* 0x010fe40007ffe0ff */
[----:B01-3--:R-:W-:-:S03]  /*0cd0*/  I2FP.F32.S32 R13, R18 ;  /* 0x00000012000d7245 */ /* 0x00bfc60000201400 */
[----:B--2---:R-:W-:-:S05]  /*0ce0*/  IMAD.WIDE R8, R9, 0x4, R10 ;  /* 0x0000000409087825 */ /* 0x004fca00078e020a */
[----:B------:R1:W-:Y:S01]  /*0cf0*/  STG.E desc[UR6][R8.64], R13 ;  /* 0x0000000d08007986 */ /* 0x0003e2000c101906 */
[----:B------:R-:W-:Y:S05]  /*0d00*/  @P2 BRA `(.L_x_20) ;  /* 0xfffffff400bc2947 */ /* 0x000fea000383ffff */
[----:B------:R-:W-:Y:S05]  /*0d10*/  @P1 BRA `(.L_x_21) ;  /* 0xfffffff400901947 */ /* 0x000fea000383ffff */
[----:B------:R-:W-:Y:S05]  /*0d20*/  EXIT ;  /* 0x000000000000794d */ /* 0x000fea0003800000 */
.L_x_22:
        /* <DEDUP_REMOVED lines=13> */
.L_x_24:


//--------------------- .nv.shared.reserved.0     --------------------------
	.section	.nv.shared.reserved.0,"aw",@nobits
	.weak		__nv_reservedSMEM_offset_0_alias
	.size		__nv_reservedSMEM_offset_0_alias, 0, 64
	.other		__nv_reservedSMEM_offset_0_alias,@"STO_CUDA_RESERVED_SHARED STV_DEFAULT"
__nv_reservedSMEM_offset_0_alias:
	.zero		0
	.zero		64


//--------------------- .nv.constant0._Z11mm_multigpuPfS_S_iiiii --------------------------
	.section	.nv.constant0._Z11mm_multigpuPfS_S_iiiii,"a",@progbits
	.sectionflags	@""
	.align	4
.nv.constant0._Z11mm_multigpuPfS_S_iiiii:
	.zero		940


//--------------------- .nv.constant0._Z6mm_gpuPfS_S_iii --------------------------
	.section	.nv.constant0._Z6mm_gpuPfS_S_iii,"a",@progbits
	.sectionflags	@""
	.align	4
.nv.constant0._Z6mm_gpuPfS_S_iii:
	.zero		932


//--------------------- SYMBOLS --------------------------

	.type		.nv.reservedSmem.offset0,@object
	.size		.nv.reservedSmem.offset0,0x4
